	.target	sm_100a

	.elftype	@"ET_EXEC"


//--------------------- .note.nv.tkinfo           --------------------------
	.section	.note.nv.tkinfo,"",@"SHT_NOTE"
	.sectionflags	@"SHF_NOTE_NV_TKINFO"
	.tkinfo
        /*0018*/ 	.word	0x00000002
        /*0030*/ 	.string	""
        /*0030*/ 	.string	"ptxas"
        /*0030*/ 	.string	"Cuda compilation tools, release 13.0, V13.0.88"
        /*0030*/ 	.string	"Build cuda_13.0.r13.0/compiler.36424714_0"
        /*0030*/ 	.string	"-arch sm_100a -m 64 "



//--------------------- .note.nv.cuinfo           --------------------------
	.section	.note.nv.cuinfo,"",@"SHT_NOTE"
	.sectionflags	@"SHF_NOTE_NV_CUINFO"
        /*0018*/ 	.short	0x0002
        /*001a*/ 	.short	0x0064
        /*001c*/ 	.short	0x0082
	.zero		2


//--------------------- .nv.info                  --------------------------
	.section	.nv.info,"",@"SHT_CUDA_INFO"
	.align	4


	//----- nvinfo : EIATTR_REGCOUNT
	.align		4
        /*0000*/ 	.byte	0x04, 0x2f
        /*0002*/ 	.short	(.L_19 - .L_18)
	.align		4
.L_18:
        /*0004*/ 	.word	index@(_ZN7cutlass13device_kernelINS_4gemm6kernel13GemmUniversalIN4cute5tupleIJiiiiEEENS1_10collective13CollectiveMmaINS1_35MainloopSm100TmaUmmaWarpSpecializedILi4ELi2ELi4ENS5_IJNS4_1CILi2EEENSA_ILi1EEESC_EEEEENS5_IJNSA_ILi128EEESF_NSA_ILi32EEEEEENS_12float_e5m2_tENS5_IJlSC_lEEESI_SJ_NS4_8TiledMMAINS4_8MMA_AtomIJNS4_10MMA_TraitsINS4_25SM100_MMA_F8F6F4_2x1SM_SSEJSI_SI_fSF_SF_NS4_17integral_constantINS4_4UMMA5MajorELSQ_0EEESR_NSO_INSP_7ScaleInELSS_0EEEST_EEEEEENS4_6LayoutINS5_IJSC_SC_SC_EEENS5_IJNSA_ILi0EEESY_SY_EEEEENS5_IJNS4_10UnderscoreES11_S11_EEEEENS4_18SM100_TMA_2SM_LOADENS4_14ComposedLayoutINS4_7SwizzleILi1ELi4ELi3EEENS4_18smem_ptr_flag_bitsILi8EEENSW_INS5_IJNSA_ILi8EEESG_EEENS5_IJSG_SC_EEEEEEEvNS4_8identityES14_S1E_vS1F_EENS_8epilogue10collective18CollectiveEpilogueINS1H_23Sm100TmaWarpSpecializedILi2ELi2ELi32ELb0ELb0EEEJNS5_IJNSA_ILi64EEESF_SG_EEENS5_IJNSW_IS1M_SC_EENSW_INS5_IJSG_SB_EEENS5_IJSC_S1M_EEEEEEEESI_SJ_SI_SJ_NS1H_6fusion15FusionCallbacksIS1L_NS1T_17LinearCombinationISI_fSI_fLNS_15FloatRoundStyleE2EEES1N_S1S_JEEENS4_5SM1004TMEM4LOAD26SM100_TMEM_LOAD_32dp32b32xENS4_13SM90_TMA_LOADES1E_NS4_39AutoVectorizingCopyWithAssumedAlignmentILi128EEENS4_14SM90_TMA_STOREES1E_S25_S25_EEEvvEEEEvNT_6ParamsE)
        /*0008*/ 	.word	0x00000080


	//----- nvinfo : EIATTR_FRAME_SIZE
	.align		4
.L_19:
        /*000c*/ 	.byte	0x04, 0x11
        /*000e*/ 	.short	(.L_21 - .L_20)
	.align		4
.L_20:
        /*0010*/ 	.word	index@($__internal_2_$__cuda_sm10x_tcgen05_guardrail_trap_unallocated_columns_being_dealloced)
        /*0014*/ 	.word	0x00000000


	//----- nvinfo : EIATTR_FRAME_SIZE
	.align		4
.L_21:
        /*0018*/ 	.byte	0x04, 0x11
        /*001a*/ 	.short	(.L_23 - .L_22)
	.align		4
.L_22:
        /*001c*/ 	.word	index@($__internal_1_$__cuda_sm10x_tcgen05_guardrail_trap_phase_invalid_during_alloc)
        /*0020*/ 	.word	0x00000000


	//----- nvinfo : EIATTR_FRAME_SIZE
	.align		4
.L_23:
        /*0024*/ 	.byte	0x04, 0x11
        /*0026*/ 	.short	(.L_25 - .L_24)
	.align		4
.L_24:
        /*0028*/ 	.word	index@($__internal_0_$__cuda_sm10x_tcgen05_guardrail_trap_col_being_dealloced_not_returned_by_alloc)
        /*002c*/ 	.word	0x00000000


	//----- nvinfo : EIATTR_FRAME_SIZE
	.align		4
.L_25:
        /*0030*/ 	.byte	0x04, 0x11
        /*0032*/ 	.short	(.L_27 - .L_26)
	.align		4
.L_26:
        /*0034*/ 	.word	index@(_ZN7cutlass13device_kernelINS_4gemm6kernel13GemmUniversalIN4cute5tupleIJiiiiEEENS1_10collective13CollectiveMmaINS1_35MainloopSm100TmaUmmaWarpSpecializedILi4ELi2ELi4ENS5_IJNS4_1CILi2EEENSA_ILi1EEESC_EEEEENS5_IJNSA_ILi128EEESF_NSA_ILi32EEEEEENS_12float_e5m2_tENS5_IJlSC_lEEESI_SJ_NS4_8TiledMMAINS4_8MMA_AtomIJNS4_10MMA_TraitsINS4_25SM100_MMA_F8F6F4_2x1SM_SSEJSI_SI_fSF_SF_NS4_17integral_constantINS4_4UMMA5MajorELSQ_0EEESR_NSO_INSP_7ScaleInELSS_0EEEST_EEEEEENS4_6LayoutINS5_IJSC_SC_SC_EEENS5_IJNSA_ILi0EEESY_SY_EEEEENS5_IJNS4_10UnderscoreES11_S11_EEEEENS4_18SM100_TMA_2SM_LOADENS4_14ComposedLayoutINS4_7SwizzleILi1ELi4ELi3EEENS4_18smem_ptr_flag_bitsILi8EEENSW_INS5_IJNSA_ILi8EEESG_EEENS5_IJSG_SC_EEEEEEEvNS4_8identityES14_S1E_vS1F_EENS_8epilogue10collective18CollectiveEpilogueINS1H_23Sm100TmaWarpSpecializedILi2ELi2ELi32ELb0ELb0EEEJNS5_IJNSA_ILi64EEESF_SG_EEENS5_IJNSW_IS1M_SC_EENSW_INS5_IJSG_SB_EEENS5_IJSC_S1M_EEEEEEEESI_SJ_SI_SJ_NS1H_6fusion15FusionCallbacksIS1L_NS1T_17LinearCombinationISI_fSI_fLNS_15FloatRoundStyleE2EEES1N_S1S_JEEENS4_5SM1004TMEM4LOAD26SM100_TMEM_LOAD_32dp32b32xENS4_13SM90_TMA_LOADES1E_NS4_39AutoVectorizingCopyWithAssumedAlignmentILi128EEENS4_14SM90_TMA_STOREES1E_S25_S25_EEEvvEEEEvNT_6ParamsE)
        /*0038*/ 	.word	0x00000000


	//----- nvinfo : EIATTR_MIN_STACK_SIZE
	.align		4
.L_27:
        /*003c*/ 	.byte	0x04, 0x12
        /*003e*/ 	.short	(.L_29 - .L_28)
	.align		4
.L_28:
        /*0040*/ 	.word	index@(_ZN7cutlass13device_kernelINS_4gemm6kernel13GemmUniversalIN4cute5tupleIJiiiiEEENS1_10collective13CollectiveMmaINS1_35MainloopSm100TmaUmmaWarpSpecializedILi4ELi2ELi4ENS5_IJNS4_1CILi2EEENSA_ILi1EEESC_EEEEENS5_IJNSA_ILi128EEESF_NSA_ILi32EEEEEENS_12float_e5m2_tENS5_IJlSC_lEEESI_SJ_NS4_8TiledMMAINS4_8MMA_AtomIJNS4_10MMA_TraitsINS4_25SM100_MMA_F8F6F4_2x1SM_SSEJSI_SI_fSF_SF_NS4_17integral_constantINS4_4UMMA5MajorELSQ_0EEESR_NSO_INSP_7ScaleInELSS_0EEEST_EEEEEENS4_6LayoutINS5_IJSC_SC_SC_EEENS5_IJNSA_ILi0EEESY_SY_EEEEENS5_IJNS4_10UnderscoreES11_S11_EEEEENS4_18SM100_TMA_2SM_LOADENS4_14ComposedLayoutINS4_7SwizzleILi1ELi4ELi3EEENS4_18smem_ptr_flag_bitsILi8EEENSW_INS5_IJNSA_ILi8EEESG_EEENS5_IJSG_SC_EEEEEEEvNS4_8identityES14_S1E_vS1F_EENS_8epilogue10collective18CollectiveEpilogueINS1H_23Sm100TmaWarpSpecializedILi2ELi2ELi32ELb0ELb0EEEJNS5_IJNSA_ILi64EEESF_SG_EEENS5_IJNSW_IS1M_SC_EENSW_INS5_IJSG_SB_EEENS5_IJSC_S1M_EEEEEEEESI_SJ_SI_SJ_NS1H_6fusion15FusionCallbacksIS1L_NS1T_17LinearCombinationISI_fSI_fLNS_15FloatRoundStyleE2EEES1N_S1S_JEEENS4_5SM1004TMEM4LOAD26SM100_TMEM_LOAD_32dp32b32xENS4_13SM90_TMA_LOADES1E_NS4_39AutoVectorizingCopyWithAssumedAlignmentILi128EEENS4_14SM90_TMA_STOREES1E_S25_S25_EEEvvEEEEvNT_6ParamsE)
        /*0044*/ 	.word	0x00000000
.L_29:


//--------------------- .nv.compat                --------------------------
	.section	.nv.compat,"",@"SHT_CUDA_COMPAT_INFO"
	.align	4
        /*0000*/ 	.byte	0x02, 0x09, 0x01, 0x00, 0x02, 0x02, 0x02, 0x00, 0x02, 0x05, 0x05, 0x00, 0x03, 0x07, 0x01, 0x01
        /*0010*/ 	.byte	0x02, 0x03, 0x01, 0x00, 0x02, 0x06, 0x01, 0x00, 0x04, 0x0b, 0x08, 0x00, 0x09, 0x00, 0x00, 0x00
        /*0020*/ 	.byte	0x00, 0x00, 0x00, 0x00


//--------------------- .nv.info._ZN7cutlass13device_kernelINS_4gemm6kernel13GemmUniversalIN4cute5tupleIJiiiiEEENS1_10collective13CollectiveMmaINS1_35MainloopSm100TmaUmmaWarpSpecializedILi4ELi2ELi4ENS5_IJNS4_1CILi2EEENSA_ILi1EEESC_EEEEENS5_IJNSA_ILi128EEESF_NSA_ILi32EEEEEENS_12float_e5m2_tENS5_IJlSC_lEEESI_SJ_NS4_8TiledMMAINS4_8MMA_AtomIJNS4_10MMA_TraitsINS4_25SM100_MMA_F8F6F4_2x1SM_SSEJSI_SI_fSF_SF_NS4_17integral_constantINS4_4UMMA5MajorELSQ_0EEESR_NSO_INSP_7ScaleInELSS_0EEEST_EEEEEENS4_6LayoutINS5_IJSC_SC_SC_EEENS5_IJNSA_ILi0EEESY_SY_EEEEENS5_IJNS4_10UnderscoreES11_S11_EEEEENS4_18SM100_TMA_2SM_LOADENS4_14ComposedLayoutINS4_7SwizzleILi1ELi4ELi3EEENS4_18smem_ptr_flag_bitsILi8EEENSW_INS5_IJNSA_ILi8EEESG_EEENS5_IJSG_SC_EEEEEEEvNS4_8identityES14_S1E_vS1F_EENS_8epilogue10collective18CollectiveEpilogueINS1H_23Sm100TmaWarpSpecializedILi2ELi2ELi32ELb0ELb0EEEJNS5_IJNSA_ILi64EEESF_SG_EEENS5_IJNSW_IS1M_SC_EENSW_INS5_IJSG_SB_EEENS5_IJSC_S1M_EEEEEEEESI_SJ_SI_SJ_NS1H_6fusion15FusionCallbacksIS1L_NS1T_17LinearCombinationISI_fSI_fLNS_15FloatRoundStyleE2EEES1N_S1S_JEEENS4_5SM1004TMEM4LOAD26SM100_TMEM_LOAD_32dp32b32xENS4_13SM90_TMA_LOADES1E_NS4_39AutoVectorizingCopyWithAssumedAlignmentILi128EEENS4_14SM90_TMA_STOREES1E_S25_S25_EEEvvEEEEvNT_6ParamsE --------------------------
	.section	.nv.info._ZN7cutlass13device_kernelINS_4gemm6kernel13GemmUniversalIN4cute5tupleIJiiiiEEENS1_10collective13CollectiveMmaINS1_35MainloopSm100TmaUmmaWarpSpecializedILi4ELi2ELi4ENS5_IJNS4_1CILi2EEENSA_ILi1EEESC_EEEEENS5_IJNSA_ILi128EEESF_NSA_ILi32EEEEEENS_12float_e5m2_tENS5_IJlSC_lEEESI_SJ_NS4_8TiledMMAINS4_8MMA_AtomIJNS4_10MMA_TraitsINS4_25SM100_MMA_F8F6F4_2x1SM_SSEJSI_SI_fSF_SF_NS4_17integral_constantINS4_4UMMA5MajorELSQ_0EEESR_NSO_INSP_7ScaleInELSS_0EEEST_EEEEEENS4_6LayoutINS5_IJSC_SC_SC_EEENS5_IJNSA_ILi0EEESY_SY_EEEEENS5_IJNS4_10UnderscoreES11_S11_EEEEENS4_18SM100_TMA_2SM_LOADENS4_14ComposedLayoutINS4_7SwizzleILi1ELi4ELi3EEENS4_18smem_ptr_flag_bitsILi8EEENSW_INS5_IJNSA_ILi8EEESG_EEENS5_IJSG_SC_EEEEEEEvNS4_8identityES14_S1E_vS1F_EENS_8epilogue10collective18CollectiveEpilogueINS1H_23Sm100TmaWarpSpecializedILi2ELi2ELi32ELb0ELb0EEEJNS5_IJNSA_ILi64EEESF_SG_EEENS5_IJNSW_IS1M_SC_EENSW_INS5_IJSG_SB_EEENS5_IJSC_S1M_EEEEEEEESI_SJ_SI_SJ_NS1H_6fusion15FusionCallbacksIS1L_NS1T_17LinearCombinationISI_fSI_fLNS_15FloatRoundStyleE2EEES1N_S1S_JEEENS4_5SM1004TMEM4LOAD26SM100_TMEM_LOAD_32dp32b32xENS4_13SM90_TMA_LOADES1E_NS4_39AutoVectorizingCopyWithAssumedAlignmentILi128EEENS4_14SM90_TMA_STOREES1E_S25_S25_EEEvvEEEEvNT_6ParamsE,"",@"SHT_CUDA_INFO"
	.sectionflags	@""
	.align	4


	//----- nvinfo : EIATTR_CUDA_API_VERSION
	.align		4
        /*0000*/ 	.byte	0x04, 0x37
        /*0002*/ 	.short	(.L_31 - .L_30)
.L_30:
        /*0004*/ 	.word	0x00000082


	//----- nvinfo : EIATTR_KPARAM_INFO
	.align		4
.L_31:
        /*0008*/ 	.byte	0x04, 0x17
        /*000a*/ 	.short	(.L_33 - .L_32)
.L_32:
        /*000c*/ 	.word	0x00000000
        /*0010*/ 	.short	0x0000
        /*0012*/ 	.short	0x0000
        /*0014*/ 	.byte	0x00, 0xf0, 0x01, 0x20


	//----- nvinfo : EIATTR_AT_ENTRY_FRAGMENTS
	.align		4
.L_33:
        /*0018*/ 	.byte	0x04, 0x4f
        /*001a*/ 	.short	(.L_35 - .L_34)


	//   ....[0]....
.L_34:
        /*001c*/ 	.word	0x00000007


	//----- nvinfo : EIATTR_RESERVED_SMEM_USED
	.align		4
.L_35:
        /*0020*/ 	.byte	0x01, 0x41
	.zero		2


	//----- nvinfo : EIATTR_SPARSE_MMA_MASK
	.align		4
        /*0024*/ 	.byte	0x03, 0x50
        /*0026*/ 	.short	0x0000


	//----- nvinfo : EIATTR_TCGEN05_2CTA_USED
	.align		4
        /*0028*/ 	.byte	0x01, 0x52
	.zero		2


	//----- nvinfo : EIATTR_MAXREG_COUNT
	.align		4
        /*002c*/ 	.byte	0x03, 0x1b
        /*002e*/ 	.short	0x00ff


	//----- nvinfo : EIATTR_NUM_BARRIERS
	.align		4
        /*0030*/ 	.byte	0x02, 0x4c
        /*0032*/ 	.byte	0x07
	.zero		1


	//----- nvinfo : EIATTR_EXTERNS
	.align		4
        /*0034*/ 	.byte	0x04, 0x0f
        /*0036*/ 	.short	(.L_37 - .L_36)


	//   ....[0]....
	.align		4
.L_36:
        /*0038*/ 	.word	index@(__assertfail)


	//----- nvinfo : EIATTR_MERCURY_ISA_VERSION
	.align		4
.L_37:
        /*003c*/ 	.byte	0x03, 0x5f
        /*003e*/ 	.short	0x0101


	//----- nvinfo : EIATTR_INT_WARP_WIDE_INSTR_OFFSETS
	.align		4
        /*0040*/ 	.byte	0x04, 0x31
        /*0042*/ 	.short	(.L_39 - .L_38)


	//   ....[0]....
.L_38:
        /*0044*/ 	.word	0x00000cd0


	//   ....[1]....
        /*0048*/ 	.word	0x00000d70


	//   ....[2]....
        /*004c*/ 	.word	0x000020a0


	//   ....[3]....
        /*0050*/ 	.word	0x00003e30


	//   ....[4]....
        /*0054*/ 	.word	0x00003e50


	//   ....[5]....
        /*0058*/ 	.word	0x00003e80


	//   ....[6]....
        /*005c*/ 	.word	0x000047b0


	//   ....[7]....
        /*0060*/ 	.word	0x000047d0


	//   ....[8]....
        /*0064*/ 	.word	0x000048d0


	//   ....[9]....
        /*0068*/ 	.word	0x00004a60


	//   ....[10]....
        /*006c*/ 	.word	0x00004a70


	//   ....[11]....
        /*0070*/ 	.word	0x00004c00


	//----- nvinfo : EIATTR_COOP_GROUP_MASK_REGIDS
	.align		4
.L_39:
        /*0074*/ 	.byte	0x04, 0x29
        /*0076*/ 	.short	(.L_41 - .L_40)


	//   ....[0]....
.L_40:
        /*0078*/ 	.word	0xffffffff


	//   ....[1]....
        /*007c*/ 	.word	0xffffffff


	//   ....[2]....
        /*0080*/ 	.word	0xffffffff


	//   ....[3]....
        /*0084*/ 	.word	0xffffffff


	//   ....[4]....
        /*0088*/ 	.word	0xffffffff


	//   ....[5]....
        /*008c*/ 	.word	0xffffffff


	//   ....[6]....
        /*0090*/ 	.word	0xffffffff


	//   ....[7]....
        /*0094*/ 	.word	0xffffffff


	//   ....[8]....
        /*0098*/ 	.word	0xffffffff


	//   ....[9]....
        /*009c*/ 	.word	0xffffffff


	//   ....[10]....
        /*00a0*/ 	.word	0xffffffff


	//   ....[11]....
        /*00a4*/ 	.word	0xffffffff


	//   ....[12]....
        /*00a8*/ 	.word	0xffffffff


	//   ....[13]....
        /*00ac*/ 	.word	0xffffffff


	//----- nvinfo : EIATTR_COOP_GROUP_INSTR_OFFSETS
	.align		4
.L_41:
        /*00b0*/ 	.byte	0x04, 0x28
        /*00b2*/ 	.short	(.L_43 - .L_42)


	//   ....[0]....
.L_42:
        /*00b4*/ 	.word	0x000000c0


	//   ....[1]....
        /*00b8*/ 	.word	0x00000500


	//   ....[2]....
        /*00bc*/ 	.word	0x00000680


	//   ....[3]....
        /*00c0*/ 	.word	0x000007d0


	//   ....[4]....
        /*00c4*/ 	.word	0x000008c0


	//   ....[5]....
        /*00c8*/ 	.word	0x00000a20


	//   ....[6]....
        /*00cc*/ 	.word	0x00000bb0


	//   ....[7]....
        /*00d0*/ 	.word	0x00000df0


	//   ....[8]....
        /*00d4*/ 	.word	0x00001f80


	//   ....[9]....
        /*00d8*/ 	.word	0x00002d60


	//   ....[10]....
        /*00dc*/ 	.word	0x00003230


	//   ....[11]....
        /*00e0*/ 	.word	0x00003260


	//   ....[12]....
        /*00e4*/ 	.word	0x00003d30


	//   ....[13]....
        /*00e8*/ 	.word	0x00003f40


	//----- nvinfo : EIATTR_VRC_CTA_INIT_COUNT
	.align		4
.L_43:
        /*00ec*/ 	.byte	0x02, 0x4a
        /*00ee*/ 	.byte	0x80
	.zero		1


	//----- nvinfo : EIATTR_SYSCALL_OFFSETS
	.align		4
        /*00f0*/ 	.byte	0x04, 0x46
        /*00f2*/ 	.short	(.L_45 - .L_44)


	//   ....[0]....
.L_44:
        /*00f4*/ 	.word	0x00005650


	//   ....[1]....
        /*00f8*/ 	.word	0x00005790


	//   ....[2]....
        /*00fc*/ 	.word	0x00005f80


	//   ....[3]....
        /*0100*/ 	.word	0x00006d60


	//----- nvinfo : EIATTR_MBARRIER_INSTR_OFFSETS
	.align		4
.L_45:
        /*0104*/ 	.byte	0x04, 0x39
        /*0106*/ 	.short	(.L_47 - .L_46)


	//   ....[0]....
.L_46:
        /*0108*/ 	.word	0x000005f0
        /*010c*/ 	.word	0x000000ff
        /*0110*/ 	.word	0x00000000
        /*0114*/ 	.short	0x0100
        /*0116*/ 	.byte	0x08
	.zero		1


	//   ....[1]....
        /*0118*/ 	.word	0x00000600
        /*011c*/ 	.word	0x000000ff
        /*0120*/ 	.word	0x00000020
        /*0124*/ 	.short	0x0100
        /*0126*/ 	.byte	0x08
	.zero		1


	//   ....[2]....
        /*0128*/ 	.word	0x00000610
        /*012c*/ 	.word	0x000000ff
        /*0130*/ 	.word	0x00000008
        /*0134*/ 	.short	0x0100
        /*0136*/ 	.byte	0x08
	.zero		1


	//   ....[3]....
        /*0138*/ 	.word	0x00000620
        /*013c*/ 	.word	0x000000ff
        /*0140*/ 	.word	0x00000028
        /*0144*/ 	.short	0x0100
        /*0146*/ 	.byte	0x08
	.zero		1


	//   ....[4]....
        /*0148*/ 	.word	0x00000630
        /*014c*/ 	.word	0x000000ff
        /*0150*/ 	.word	0x00000010
        /*0154*/ 	.short	0x0100
        /*0156*/ 	.byte	0x08
	.zero		1


	//   ....[5]....
        /*0158*/ 	.word	0x00000640
        /*015c*/ 	.word	0x000000ff
        /*0160*/ 	.word	0x00000030
        /*0164*/ 	.short	0x0100
        /*0166*/ 	.byte	0x08
	.zero		1


	//   ....[6]....
        /*0168*/ 	.word	0x00000650
        /*016c*/ 	.word	0x000000ff
        /*0170*/ 	.word	0x00000018
        /*0174*/ 	.short	0x0100
        /*0176*/ 	.byte	0x08
	.zero		1


	//   ....[7]....
        /*0178*/ 	.word	0x00000660
        /*017c*/ 	.word	0x000000ff
        /*0180*/ 	.word	0x00000038
        /*0184*/ 	.short	0x0100
        /*0186*/ 	.byte	0x08
	.zero		1


	//   ....[8]....
        /*0188*/ 	.word	0x00000780
        /*018c*/ 	.word	0x000000ff
        /*0190*/ 	.word	0x00000040
        /*0194*/ 	.short	0x0100
        /*0196*/ 	.byte	0x09
	.zero		1


	//   ....[9]....
        /*0198*/ 	.word	0x00000790
        /*019c*/ 	.word	0x000000ff
        /*01a0*/ 	.word	0x00000050
        /*01a4*/ 	.short	0x0100
        /*01a6*/ 	.byte	0x09
	.zero		1


	//   ....[10]....
        /*01a8*/ 	.word	0x000007a0
        /*01ac*/ 	.word	0x000000ff
        /*01b0*/ 	.word	0x00000048
        /*01b4*/ 	.short	0x0100
        /*01b6*/ 	.byte	0x09
	.zero		1


	//   ....[11]....
        /*01b8*/ 	.word	0x000007b0
        /*01bc*/ 	.word	0x000000ff
        /*01c0*/ 	.word	0x00000058
        /*01c4*/ 	.short	0x0100
        /*01c6*/ 	.byte	0x09
	.zero		1


	//   ....[12]....
        /*01c8*/ 	.word	0x00000890
        /*01cc*/ 	.word	0x000000ff
        /*01d0*/ 	.word	0x00000060
        /*01d4*/ 	.short	0x0100
        /*01d6*/ 	.byte	0x08
	.zero		1


	//   ....[13]....
        /*01d8*/ 	.word	0x000008a0
        /*01dc*/ 	.word	0x000000ff
        /*01e0*/ 	.word	0x00000068
        /*01e4*/ 	.short	0x0100
        /*01e6*/ 	.byte	0x08
	.zero		1


	//   ....[14]....
        /*01e8*/ 	.word	0x000009d0
        /*01ec*/ 	.word	0x000000ff
        /*01f0*/ 	.word	0x00000070
        /*01f4*/ 	.short	0x0100
        /*01f6*/ 	.byte	0x08
	.zero		1


	//   ....[15]....
        /*01f8*/ 	.word	0x000009e0
        /*01fc*/ 	.word	0x000000ff
        /*0200*/ 	.word	0x00000080
        /*0204*/ 	.short	0x0100
        /*0206*/ 	.byte	0x08
	.zero		1


	//   ....[16]....
        /*0208*/ 	.word	0x000009f0
        /*020c*/ 	.word	0x000000ff
        /*0210*/ 	.word	0x00000078
        /*0214*/ 	.short	0x0100
        /*0216*/ 	.byte	0x08
	.zero		1


	//   ....[17]....
        /*0218*/ 	.word	0x00000a00
        /*021c*/ 	.word	0x000000ff
        /*0220*/ 	.word	0x00000088
        /*0224*/ 	.short	0x0100
        /*0226*/ 	.byte	0x08
	.zero		1


	//   ....[18]....
        /*0228*/ 	.word	0x00000b20
        /*022c*/ 	.word	0x000000ff
        /*0230*/ 	.word	0x00000090
        /*0234*/ 	.short	0x0100
        /*0236*/ 	.byte	0x09
	.zero		1


	//   ....[19]....
        /*0238*/ 	.word	0x00000b30
        /*023c*/ 	.word	0x000000ff
        /*0240*/ 	.word	0x000000b0
        /*0244*/ 	.short	0x0100
        /*0246*/ 	.byte	0x09
	.zero		1


	//   ....[20]....
        /*0248*/ 	.word	0x00000b40
        /*024c*/ 	.word	0x000000ff
        /*0250*/ 	.word	0x00000098
        /*0254*/ 	.short	0x0100
        /*0256*/ 	.byte	0x09
	.zero		1


	//   ....[21]....
        /*0258*/ 	.word	0x00000b50
        /*025c*/ 	.word	0x000000ff
        /*0260*/ 	.word	0x000000b8
        /*0264*/ 	.short	0x0100
        /*0266*/ 	.byte	0x09
	.zero		1


	//   ....[22]....
        /*0268*/ 	.word	0x00000b60
        /*026c*/ 	.word	0x000000ff
        /*0270*/ 	.word	0x000000a0
        /*0274*/ 	.short	0x0100
        /*0276*/ 	.byte	0x09
	.zero		1


	//   ....[23]....
        /*0278*/ 	.word	0x00000b70
        /*027c*/ 	.word	0x000000ff
        /*0280*/ 	.word	0x000000c0
        /*0284*/ 	.short	0x0100
        /*0286*/ 	.byte	0x09
	.zero		1


	//   ....[24]....
        /*0288*/ 	.word	0x00000b80
        /*028c*/ 	.word	0x000000ff
        /*0290*/ 	.word	0x000000a8
        /*0294*/ 	.short	0x0100
        /*0296*/ 	.byte	0x09
	.zero		1


	//   ....[25]....
        /*0298*/ 	.word	0x00000b90
        /*029c*/ 	.word	0x000000ff
        /*02a0*/ 	.word	0x000000c8
        /*02a4*/ 	.short	0x0100
        /*02a6*/ 	.byte	0x09
	.zero		1


	//   ....[26]....
        /*02a8*/ 	.word	0x00000c80
        /*02ac*/ 	.word	0x000000ff
        /*02b0*/ 	.word	0x000000d0
        /*02b4*/ 	.short	0x0100
        /*02b6*/ 	.byte	0x08
	.zero		1


	//   ....[27]....
        /*02b8*/ 	.word	0x00000c90
        /*02bc*/ 	.word	0x000000ff
        /*02c0*/ 	.word	0x000000e0
        /*02c4*/ 	.short	0x0100
        /*02c6*/ 	.byte	0x08
	.zero		1


	//   ....[28]....
        /*02c8*/ 	.word	0x00000ca0
        /*02cc*/ 	.word	0x000000ff
        /*02d0*/ 	.word	0x000000d8
        /*02d4*/ 	.short	0x0100
        /*02d6*/ 	.byte	0x08
	.zero		1


	//   ....[29]....
        /*02d8*/ 	.word	0x00000cb0
        /*02dc*/ 	.word	0x000000ff
        /*02e0*/ 	.word	0x000000e8
        /*02e4*/ 	.short	0x0100
        /*02e6*/ 	.byte	0x08
	.zero		1


	//   ....[30]....
        /*02e8*/ 	.word	0x00000da0
        /*02ec*/ 	.word	0x000000ff
        /*02f0*/ 	.word	0x000000f0
        /*02f4*/ 	.short	0x0100
        /*02f6*/ 	.byte	0x07
	.zero		1


	//   ....[31]....
        /*02f8*/ 	.word	0x000017b0
        /*02fc*/ 	.word	0x00000003
        /*0300*/ 	.word	0x000000e0
        /*0304*/ 	.short	0x010a
        /*0306*/ 	.byte	0xff
	.zero		1


	//   ....[32]....
        /*0308*/ 	.word	0x000017e0
        /*030c*/ 	.word	0x00000003
        /*0310*/ 	.word	0x000000d0
        /*0314*/ 	.short	0x0101
        /*0316*/ 	.byte	0xff
	.zero		1


	//   ....[33]....
        /*0318*/ 	.word	0x000018e0
        /*031c*/ 	.word	0x000000ff
        /*0320*/ 	.word	0x00000020
        /*0324*/ 	.short	0x010a
        /*0326*/ 	.byte	0x08
	.zero		1


	//   ....[34]....
        /*0328*/ 	.word	0x000019a0
        /*032c*/ 	.word	0x000000ff
        /*0330*/ 	.word	0x00000020
        /*0334*/ 	.short	0x010a
        /*0336*/ 	.byte	0x21
	.zero		1


	//   ....[35]....
        /*0338*/ 	.word	0x00001b60
        /*033c*/ 	.word	0x000000ff
        /*0340*/ 	.word	0x00000020
        /*0344*/ 	.short	0x010a
        /*0346*/ 	.byte	0x08
	.zero		1


	//   ....[36]....
        /*0348*/ 	.word	0x00001c40
        /*034c*/ 	.word	0x000000ff
        /*0350*/ 	.word	0x00000068
        /*0354*/ 	.short	0x0101
        /*0356*/ 	.byte	0x06
	.zero		1


	//   ....[37]....
        /*0358*/ 	.word	0x00001c60
        /*035c*/ 	.word	0x000000ff
        /*0360*/ 	.word	0x00000020
        /*0364*/ 	.short	0x010a
        /*0366*/ 	.byte	0x08
	.zero		1


	//   ....[38]....
        /*0368*/ 	.word	0x00001ce0
        /*036c*/ 	.word	0x000000ff
        /*0370*/ 	.word	0x00000020
        /*0374*/ 	.short	0x010a
        /*0376*/ 	.byte	0x11
	.zero		1


	//   ....[39]....
        /*0378*/ 	.word	0x00001e70
        /*037c*/ 	.word	0x000000ff
        /*0380*/ 	.word	0x00000020
        /*0384*/ 	.short	0x010a
        /*0386*/ 	.byte	0x08
	.zero		1


	//   ....[40]....
        /*0388*/ 	.word	0x00001fb0
        /*038c*/ 	.word	0x00000002
        /*0390*/ 	.word	0x00000070
        /*0394*/ 	.short	0x010a
        /*0396*/ 	.byte	0xff
	.zero		1


	//   ....[41]....
        /*0398*/ 	.word	0x00002070
        /*039c*/ 	.word	0x00000002
        /*03a0*/ 	.word	0x00000000
        /*03a4*/ 	.short	0x0101
        /*03a6*/ 	.byte	0xff
	.zero		1


	//   ....[42]....
        /*03a8*/ 	.word	0x000025d0
        /*03ac*/ 	.word	0x000000ff
        /*03b0*/ 	.word	0x00000000
        /*03b4*/ 	.short	0x010a
        /*03b6*/ 	.byte	0x04
	.zero		1


	//   ....[43]....
        /*03b8*/ 	.word	0x00002660
        /*03bc*/ 	.word	0x000000ff
        /*03c0*/ 	.word	0x00000000
        /*03c4*/ 	.short	0x010a
        /*03c6*/ 	.byte	0x04
	.zero		1


	//   ....[44]....
        /*03c8*/ 	.word	0x000026f0
        /*03cc*/ 	.word	0x000000ff
        /*03d0*/ 	.word	0x00000000
        /*03d4*/ 	.short	0x010a
        /*03d6*/ 	.byte	0x04
	.zero		1


	//   ....[45]....
        /*03d8*/ 	.word	0x00002790
        /*03dc*/ 	.word	0x00000000
        /*03e0*/ 	.word	0x00000000
        /*03e4*/ 	.short	0x010a
        /*03e6*/ 	.byte	0xff
	.zero		1


	//   ....[46]....
        /*03e8*/ 	.word	0x000028c0
        /*03ec*/ 	.word	0x00000000
        /*03f0*/ 	.word	0x000000d0
        /*03f4*/ 	.short	0x010a
        /*03f6*/ 	.byte	0xff
	.zero		1


	//   ....[47]....
        /*03f8*/ 	.word	0x00002930
        /*03fc*/ 	.word	0x00000004
        /*0400*/ 	.word	0x00000000
        /*0404*/ 	.short	0x0101
        /*0406*/ 	.byte	0xff
	.zero		1


	//   ....[48]....
        /*0408*/ 	.word	0x00002950
        /*040c*/ 	.word	0x000000ff
        /*0410*/ 	.word	0x00000080
        /*0414*/ 	.short	0x010a
        /*0416*/ 	.byte	0x05
	.zero		1


	//   ....[49]....
        /*0418*/ 	.word	0x00002a70
        /*041c*/ 	.word	0x00000000
        /*0420*/ 	.word	0x00000070
        /*0424*/ 	.short	0x010a
        /*0426*/ 	.byte	0xff
	.zero		1


	//   ....[50]....
        /*0428*/ 	.word	0x00002b70
        /*042c*/ 	.word	0x00000000
        /*0430*/ 	.word	0x00000000
        /*0434*/ 	.short	0x0101
        /*0436*/ 	.byte	0xff
	.zero		1


	//   ....[51]....
        /*0438*/ 	.word	0x00002c00
        /*043c*/ 	.word	0x000000ff
        /*0440*/ 	.word	0x00000080
        /*0444*/ 	.short	0x0106
        /*0446*/ 	.byte	0x05
	.zero		1


	//   ....[52]....
        /*0448*/ 	.word	0x00002c20
        /*044c*/ 	.word	0x000000ff
        /*0450*/ 	.word	0x00000080
        /*0454*/ 	.short	0x010a
        /*0456*/ 	.byte	0x05
	.zero		1


	//   ....[53]....
        /*0458*/ 	.word	0x00002cb0
        /*045c*/ 	.word	0x000000ff
        /*0460*/ 	.word	0x00000080
        /*0464*/ 	.short	0x0106
        /*0466*/ 	.byte	0x04
	.zero		1


	//   ....[54]....
        /*0468*/ 	.word	0x00002cf0
        /*046c*/ 	.word	0x00000000
        /*0470*/ 	.word	0x00000080
        /*0474*/ 	.short	0x010a
        /*0476*/ 	.byte	0xff
	.zero		1


	//   ....[55]....
        /*0478*/ 	.word	0x00002f30
        /*047c*/ 	.word	0x000000ff
        /*0480*/ 	.word	0x00000008
        /*0484*/ 	.short	0x010a
        /*0486*/ 	.byte	0x06
	.zero		1


	//   ....[56]....
        /*0488*/ 	.word	0x00002f50
        /*048c*/ 	.word	0x000000ff
        /*0490*/ 	.word	0x00000008
        /*0494*/ 	.short	0x010a
        /*0496*/ 	.byte	0x06
	.zero		1


	//   ....[57]....
        /*0498*/ 	.word	0x000030e0
        /*049c*/ 	.word	0x000000ff
        /*04a0*/ 	.word	0x00000008
        /*04a4*/ 	.short	0x010a
        /*04a6*/ 	.byte	0x06
	.zero		1


	//   ....[58]....
        /*04a8*/ 	.word	0x00003100
        /*04ac*/ 	.word	0x000000ff
        /*04b0*/ 	.word	0x00000008
        /*04b4*/ 	.short	0x010a
        /*04b6*/ 	.byte	0x06
	.zero		1


	//   ....[59]....
        /*04b8*/ 	.word	0x000031c0
        /*04bc*/ 	.word	0x000000ff
        /*04c0*/ 	.word	0x00000000
        /*04c4*/ 	.short	0x0101
        /*04c6*/ 	.byte	0x07
	.zero		1


	//   ....[60]....
        /*04c8*/ 	.word	0x000034a0
        /*04cc*/ 	.word	0x00000000
        /*04d0*/ 	.word	0x00000070
        /*04d4*/ 	.short	0x010a
        /*04d6*/ 	.byte	0xff
	.zero		1


	//   ....[61]....
        /*04d8*/ 	.word	0x00003560
        /*04dc*/ 	.word	0x00000000
        /*04e0*/ 	.word	0x00000000
        /*04e4*/ 	.short	0x0101
        /*04e6*/ 	.byte	0xff
	.zero		1


	//   ....[62]....
        /*04e8*/ 	.word	0x00003610
        /*04ec*/ 	.word	0x000000ff
        /*04f0*/ 	.word	0x00000000
        /*04f4*/ 	.short	0x010a
        /*04f6*/ 	.byte	0x06
	.zero		1


	//   ....[63]....
        /*04f8*/ 	.word	0x00003620
        /*04fc*/ 	.word	0x000000ff
        /*0500*/ 	.word	0x000000b0
        /*0504*/ 	.short	0x010a
        /*0506*/ 	.byte	0x0b
	.zero		1


	//   ....[64]....
        /*0508*/ 	.word	0x000036e0
        /*050c*/ 	.word	0x000000ff
        /*0510*/ 	.word	0x00000000
        /*0514*/ 	.short	0x010a
        /*0516*/ 	.byte	0x09
	.zero		1


	//   ....[65]....
        /*0518*/ 	.word	0x00003820
        /*051c*/ 	.word	0x000000ff
        /*0520*/ 	.word	0x00000000
        /*0524*/ 	.short	0x010a
        /*0526*/ 	.byte	0x06
	.zero		1


	//   ....[66]....
        /*0528*/ 	.word	0x00003a20
        /*052c*/ 	.word	0x000000ff
        /*0530*/ 	.word	0x00000000
        /*0534*/ 	.short	0x010a
        /*0536*/ 	.byte	0x07
	.zero		1


	//   ....[67]....
        /*0538*/ 	.word	0x00003ab0
        /*053c*/ 	.word	0x000000ff
        /*0540*/ 	.word	0x00000000
        /*0544*/ 	.short	0x010a
        /*0546*/ 	.byte	0x07
	.zero		1


	//   ....[68]....
        /*0548*/ 	.word	0x00003b40
        /*054c*/ 	.word	0x000000ff
        /*0550*/ 	.word	0x00000000
        /*0554*/ 	.short	0x010a
        /*0556*/ 	.byte	0x07
	.zero		1


	//   ....[69]....
        /*0558*/ 	.word	0x00003be0
        /*055c*/ 	.word	0x00000000
        /*0560*/ 	.word	0x00000000
        /*0564*/ 	.short	0x010a
        /*0566*/ 	.byte	0xff
	.zero		1


	//   ....[70]....
        /*0568*/ 	.word	0x00003c20
        /*056c*/ 	.word	0x00000000
        /*0570*/ 	.word	0x00000000
        /*0574*/ 	.short	0x010a
        /*0576*/ 	.byte	0xff
	.zero		1


	//   ....[71]....
        /*0578*/ 	.word	0x00003c90
        /*057c*/ 	.word	0x000000ff
        /*0580*/ 	.word	0x00000000
        /*0584*/ 	.short	0x0101
        /*0586*/ 	.byte	0x05
	.zero		1


	//   ....[72]....
        /*0588*/ 	.word	0x00003cd0
        /*058c*/ 	.word	0x000000ff
        /*0590*/ 	.word	0x000000f0
        /*0594*/ 	.short	0x010a
        /*0596*/ 	.byte	0x08
	.zero		1


	//   ....[73]....
        /*0598*/ 	.word	0x00003d20
        /*059c*/ 	.word	0x000000ff
        /*05a0*/ 	.word	0x00000000
        /*05a4*/ 	.short	0x0101
        /*05a6*/ 	.byte	0x05
	.zero		1


	//   ....[74]....
        /*05a8*/ 	.word	0x00004150
        /*05ac*/ 	.word	0x00000000
        /*05b0*/ 	.word	0x00000070
        /*05b4*/ 	.short	0x010a
        /*05b6*/ 	.byte	0xff
	.zero		1


	//   ....[75]....
        /*05b8*/ 	.word	0x00004210
        /*05bc*/ 	.word	0x00000000
        /*05c0*/ 	.word	0x00000000
        /*05c4*/ 	.short	0x0101
        /*05c6*/ 	.byte	0xff
	.zero		1


	//   ....[76]....
        /*05c8*/ 	.word	0x00004530
        /*05cc*/ 	.word	0x000000ff
        /*05d0*/ 	.word	0x00000068
        /*05d4*/ 	.short	0x010a
        /*05d6*/ 	.byte	0x07
	.zero		1


	//   ....[77]....
        /*05d8*/ 	.word	0x00004720
        /*05dc*/ 	.word	0x000000ff
        /*05e0*/ 	.word	0x00000050
        /*05e4*/ 	.short	0x010a
        /*05e6*/ 	.byte	0x07
	.zero		1


	//   ....[78]....
        /*05e8*/ 	.word	0x00004980
        /*05ec*/ 	.word	0x000000ff
        /*05f0*/ 	.word	0x00000040
        /*05f4*/ 	.short	0x010b
        /*05f6*/ 	.byte	0x07
	.zero		1


	//   ....[79]....
        /*05f8*/ 	.word	0x000049f0
        /*05fc*/ 	.word	0x000000ff
        /*0600*/ 	.word	0x00000000
        /*0604*/ 	.short	0x0101
        /*0606*/ 	.byte	0x0e
	.zero		1


	//   ....[80]....
        /*0608*/ 	.word	0x00004a30
        /*060c*/ 	.word	0x000000ff
        /*0610*/ 	.word	0x00000058
        /*0614*/ 	.short	0x010a
        /*0616*/ 	.byte	0x07
	.zero		1


	//   ....[81]....
        /*0618*/ 	.word	0x00004c60
        /*061c*/ 	.word	0x000000ff
        /*0620*/ 	.word	0x00000048
        /*0624*/ 	.short	0x010b
        /*0626*/ 	.byte	0x07
	.zero		1


	//   ....[82]....
        /*0628*/ 	.word	0x00004c80
        /*062c*/ 	.word	0x000000ff
        /*0630*/ 	.word	0x00000000
        /*0634*/ 	.short	0x0101
        /*0636*/ 	.byte	0x0d
	.zero		1


	//   ....[83]....
        /*0638*/ 	.word	0x00004cb0
        /*063c*/ 	.word	0x000000ff
        /*0640*/ 	.word	0x00000050
        /*0644*/ 	.short	0x010a
        /*0646*/ 	.byte	0x07
	.zero		1


	//   ....[84]....
        /*0648*/ 	.word	0x00004cf0
        /*064c*/ 	.word	0x00000000
        /*0650*/ 	.word	0x00000058
        /*0654*/ 	.short	0x010a
        /*0656*/ 	.byte	0xff
	.zero		1


	//   ....[85]....
        /*0658*/ 	.word	0x00005020
        /*065c*/ 	.word	0x00000000
        /*0660*/ 	.word	0x00000070
        /*0664*/ 	.short	0x010a
        /*0666*/ 	.byte	0xff
	.zero		1


	//   ....[86]....
        /*0668*/ 	.word	0x00005130
        /*066c*/ 	.word	0x00000000
        /*0670*/ 	.word	0x00000000
        /*0674*/ 	.short	0x0101
        /*0676*/ 	.byte	0xff
	.zero		1


	//   ....[87]....
        /*0678*/ 	.word	0x00005b40
        /*067c*/ 	.word	0x00000003
        /*0680*/ 	.word	0x00000040
        /*0684*/ 	.short	0x010a
        /*0686*/ 	.byte	0xff
	.zero		1


	//   ....[88]....
        /*0688*/ 	.word	0x00005b90
        /*068c*/ 	.word	0x0000006f
        /*0690*/ 	.word	0x00000090
        /*0694*/ 	.short	0x010a
        /*0696*/ 	.byte	0xff
	.zero		1


	//   ....[89]....
        /*0698*/ 	.word	0x00005cc0
        /*069c*/ 	.word	0x00000003
        /*06a0*/ 	.word	0x00000040
        /*06a4*/ 	.short	0x010a
        /*06a6*/ 	.byte	0xff
	.zero		1


	//   ....[90]....
        /*06a8*/ 	.word	0x00005e00
        /*06ac*/ 	.word	0x00000000
        /*06b0*/ 	.word	0x00000000
        /*06b4*/ 	.short	0x0101
        /*06b6*/ 	.byte	0xff
	.zero		1


	//   ....[91]....
        /*06b8*/ 	.word	0x00005e60
        /*06bc*/ 	.word	0x0000006f
        /*06c0*/ 	.word	0x00000090
        /*06c4*/ 	.short	0x010a
        /*06c6*/ 	.byte	0xff
	.zero		1


	//   ....[92]....
        /*06c8*/ 	.word	0x00006a00
        /*06cc*/ 	.word	0x0000007d
        /*06d0*/ 	.word	0x00000040
        /*06d4*/ 	.short	0x010a
        /*06d6*/ 	.byte	0xff
	.zero		1


	//   ....[93]....
        /*06d8*/ 	.word	0x00006ac0
        /*06dc*/ 	.word	0x0000007d
        /*06e0*/ 	.word	0x00000040
        /*06e4*/ 	.short	0x010a
        /*06e6*/ 	.byte	0xff
	.zero		1


	//   ....[94]....
        /*06e8*/ 	.word	0x00006c00
        /*06ec*/ 	.word	0x00000002
        /*06f0*/ 	.word	0x00000000
        /*06f4*/ 	.short	0x0101
        /*06f6*/ 	.byte	0xff
	.zero		1


	//   ....[95]....
        /*06f8*/ 	.word	0x00006ee0
        /*06fc*/ 	.word	0x0000006f
        /*0700*/ 	.word	0x00000000
        /*0704*/ 	.short	0x0101
        /*0706*/ 	.byte	0xff
	.zero		1


	//   ....[96]....
        /*0708*/ 	.word	0x00007890
        /*070c*/ 	.word	0x00000003
        /*0710*/ 	.word	0x000000e0
        /*0714*/ 	.short	0x010a
        /*0716*/ 	.byte	0xff
	.zero		1


	//   ....[97]....
        /*0718*/ 	.word	0x000078f0
        /*071c*/ 	.word	0x00000002
        /*0720*/ 	.word	0x00000020
        /*0724*/ 	.short	0x010a
        /*0726*/ 	.byte	0xff
	.zero		1


	//   ....[98]....
        /*0728*/ 	.word	0x00007950
        /*072c*/ 	.word	0x00000002
        /*0730*/ 	.word	0x00000020
        /*0734*/ 	.short	0x010a
        /*0736*/ 	.byte	0xff
	.zero		1


	//   ....[99]....
        /*0738*/ 	.word	0x000079a0
        /*073c*/ 	.word	0x00000002
        /*0740*/ 	.word	0x00000070
        /*0744*/ 	.short	0x010a
        /*0746*/ 	.byte	0xff
	.zero		1


	//   ....[100]....
        /*0748*/ 	.word	0x00007a00
        /*074c*/ 	.word	0x00000000
        /*0750*/ 	.word	0x00000000
        /*0754*/ 	.short	0x010a
        /*0756*/ 	.byte	0xff
	.zero		1


	//   ....[101]....
        /*0758*/ 	.word	0x00007a60
        /*075c*/ 	.word	0x00000000
        /*0760*/ 	.word	0x00000000
        /*0764*/ 	.short	0x010a
        /*0766*/ 	.byte	0xff
	.zero		1


	//   ....[102]....
        /*0768*/ 	.word	0x00007ac0
        /*076c*/ 	.word	0x00000000
        /*0770*/ 	.word	0x00000000
        /*0774*/ 	.short	0x010a
        /*0776*/ 	.byte	0xff
	.zero		1


	//   ....[103]....
        /*0778*/ 	.word	0x00007b10
        /*077c*/ 	.word	0x00000000
        /*0780*/ 	.word	0x000000d0
        /*0784*/ 	.short	0x010a
        /*0786*/ 	.byte	0xff
	.zero		1


	//   ....[104]....
        /*0788*/ 	.word	0x00007b70
        /*078c*/ 	.word	0x00000000
        /*0790*/ 	.word	0x00000080
        /*0794*/ 	.short	0x010a
        /*0796*/ 	.byte	0xff
	.zero		1


	//   ....[105]....
        /*0798*/ 	.word	0x00007bc0
        /*079c*/ 	.word	0x00000000
        /*07a0*/ 	.word	0x00000070
        /*07a4*/ 	.short	0x010a
        /*07a6*/ 	.byte	0xff
	.zero		1


	//   ....[106]....
        /*07a8*/ 	.word	0x00007c20
        /*07ac*/ 	.word	0x00000000
        /*07b0*/ 	.word	0x00000080
        /*07b4*/ 	.short	0x010a
        /*07b6*/ 	.byte	0xff
	.zero		1


	//   ....[107]....
        /*07b8*/ 	.word	0x00007c80
        /*07bc*/ 	.word	0x00000004
        /*07c0*/ 	.word	0x00000008
        /*07c4*/ 	.short	0x010a
        /*07c6*/ 	.byte	0xff
	.zero		1


	//   ....[108]....
        /*07c8*/ 	.word	0x00007d60
        /*07cc*/ 	.word	0x00000002
        /*07d0*/ 	.word	0x00000008
        /*07d4*/ 	.short	0x010a
        /*07d6*/ 	.byte	0xff
	.zero		1


	//   ....[109]....
        /*07d8*/ 	.word	0x00007db0
        /*07dc*/ 	.word	0x00000000
        /*07e0*/ 	.word	0x00000070
        /*07e4*/ 	.short	0x010a
        /*07e6*/ 	.byte	0xff
	.zero		1


	//   ....[110]....
        /*07e8*/ 	.word	0x00007e10
        /*07ec*/ 	.word	0x00000000
        /*07f0*/ 	.word	0x000000b0
        /*07f4*/ 	.short	0x010a
        /*07f6*/ 	.byte	0xff
	.zero		1


	//   ....[111]....
        /*07f8*/ 	.word	0x00007e70
        /*07fc*/ 	.word	0x00000000
        /*0800*/ 	.word	0x00000000
        /*0804*/ 	.short	0x010a
        /*0806*/ 	.byte	0xff
	.zero		1


	//   ....[112]....
        /*0808*/ 	.word	0x00007ed0
        /*080c*/ 	.word	0x00000000
        /*0810*/ 	.word	0x00000000
        /*0814*/ 	.short	0x010a
        /*0816*/ 	.byte	0xff
	.zero		1


	//   ....[113]....
        /*0818*/ 	.word	0x00007f30
        /*081c*/ 	.word	0x00000000
        /*0820*/ 	.word	0x00000000
        /*0824*/ 	.short	0x010a
        /*0826*/ 	.byte	0xff
	.zero		1


	//   ....[114]....
        /*0828*/ 	.word	0x00007f90
        /*082c*/ 	.word	0x00000000
        /*0830*/ 	.word	0x00000000
        /*0834*/ 	.short	0x010a
        /*0836*/ 	.byte	0xff
	.zero		1


	//   ....[115]....
        /*0838*/ 	.word	0x00007ff0
        /*083c*/ 	.word	0x00000000
        /*0840*/ 	.word	0x000000f0
        /*0844*/ 	.short	0x010a
        /*0846*/ 	.byte	0xff
	.zero		1


	//   ....[116]....
        /*0848*/ 	.word	0x00008040
        /*084c*/ 	.word	0x00000000
        /*0850*/ 	.word	0x00000070
        /*0854*/ 	.short	0x010a
        /*0856*/ 	.byte	0xff
	.zero		1


	//   ....[117]....
        /*0858*/ 	.word	0x000080a0
        /*085c*/ 	.word	0x00000000
        /*0860*/ 	.word	0x00000068
        /*0864*/ 	.short	0x010a
        /*0866*/ 	.byte	0xff
	.zero		1


	//   ....[118]....
        /*0868*/ 	.word	0x00008100
        /*086c*/ 	.word	0x00000003
        /*0870*/ 	.word	0x00000050
        /*0874*/ 	.short	0x010a
        /*0876*/ 	.byte	0xff
	.zero		1


	//   ....[119]....
        /*0878*/ 	.word	0x00008160
        /*087c*/ 	.word	0x00000003
        /*0880*/ 	.word	0x00000058
        /*0884*/ 	.short	0x010a
        /*0886*/ 	.byte	0xff
	.zero		1


	//   ....[120]....
        /*0888*/ 	.word	0x000081c0
        /*088c*/ 	.word	0x00000000
        /*0890*/ 	.word	0x00000050
        /*0894*/ 	.short	0x010a
        /*0896*/ 	.byte	0xff
	.zero		1


	//   ....[121]....
        /*0898*/ 	.word	0x00008210
        /*089c*/ 	.word	0x00000000
        /*08a0*/ 	.word	0x00000070
        /*08a4*/ 	.short	0x010a
        /*08a6*/ 	.byte	0xff
	.zero		1


	//   ....[122]....
        /*08a8*/ 	.word	0x00008260
        /*08ac*/ 	.word	0x00000003
        /*08b0*/ 	.word	0x00000040
        /*08b4*/ 	.short	0x010a
        /*08b6*/ 	.byte	0xff
	.zero		1


	//   ....[123]....
        /*08b8*/ 	.word	0x000082b0
        /*08bc*/ 	.word	0x0000006f
        /*08c0*/ 	.word	0x00000090
        /*08c4*/ 	.short	0x010a
        /*08c6*/ 	.byte	0xff
	.zero		1


	//   ....[124]....
        /*08c8*/ 	.word	0x00008300
        /*08cc*/ 	.word	0x0000007d
        /*08d0*/ 	.word	0x00000040
        /*08d4*/ 	.short	0x010a
        /*08d6*/ 	.byte	0xff
	.zero		1


	//----- nvinfo : EIATTR_NUM_MBARRIERS
	.align		4
.L_47:
        /*08d8*/ 	.byte	0x03, 0x38
        /*08da*/ 	.short	0x001f


	//----- nvinfo : EIATTR_EXIT_INSTR_OFFSETS
	.align		4
        /*08dc*/ 	.byte	0x04, 0x1c
        /*08de*/ 	.short	(.L_49 - .L_48)


	//   ....[0]....
.L_48:
        /*08e0*/ 	.word	0x000027c0


	//   ....[1]....
        /*08e4*/ 	.word	0x00002cc0


	//   ....[2]....
        /*08e8*/ 	.word	0x00002d20


	//   ....[3]....
        /*08ec*/ 	.word	0x00003f50


	//   ....[4]....
        /*08f0*/ 	.word	0x00004d20


	//   ....[5]....
        /*08f4*/ 	.word	0x00004d60


	//   ....[6]....
        /*08f8*/ 	.word	0x00007880


	//----- nvinfo : EIATTR_MAX_THREADS
	.align		4
.L_49:
        /*08fc*/ 	.byte	0x04, 0x05
        /*08fe*/ 	.short	(.L_51 - .L_50)
.L_50:
        /*0900*/ 	.word	0x00000100
        /*0904*/ 	.word	0x00000001
        /*0908*/ 	.word	0x00000001


	//----- nvinfo : EIATTR_CRS_STACK_SIZE
	.align		4
.L_51:
        /*090c*/ 	.byte	0x04, 0x1e
        /*090e*/ 	.short	(.L_53 - .L_52)
.L_52:
        /*0910*/ 	.word	0x00000000


	//----- nvinfo : EIATTR_CBANK_PARAM_SIZE
	.align		4
.L_53:
        /*0914*/ 	.byte	0x03, 0x19
        /*0916*/ 	.short	0x0800


	//----- nvinfo : EIATTR_PARAM_CBANK
	.align		4
        /*0918*/ 	.byte	0x04, 0x0a
        /*091a*/ 	.short	(.L_55 - .L_54)
	.align		4
.L_54:
        /*091c*/ 	.word	index@(.nv.constant0._ZN7cutlass13device_kernelINS_4gemm6kernel13GemmUniversalIN4cute5tupleIJiiiiEEENS1_10collective13CollectiveMmaINS1_35MainloopSm100TmaUmmaWarpSpecializedILi4ELi2ELi4ENS5_IJNS4_1CILi2EEENSA_ILi1EEESC_EEEEENS5_IJNSA_ILi128EEESF_NSA_ILi32EEEEEENS_12float_e5m2_tENS5_IJlSC_lEEESI_SJ_NS4_8TiledMMAINS4_8MMA_AtomIJNS4_10MMA_TraitsINS4_25SM100_MMA_F8F6F4_2x1SM_SSEJSI_SI_fSF_SF_NS4_17integral_constantINS4_4UMMA5MajorELSQ_0EEESR_NSO_INSP_7ScaleInELSS_0EEEST_EEEEEENS4_6LayoutINS5_IJSC_SC_SC_EEENS5_IJNSA_ILi0EEESY_SY_EEEEENS5_IJNS4_10UnderscoreES11_S11_EEEEENS4_18SM100_TMA_2SM_LOADENS4_14ComposedLayoutINS4_7SwizzleILi1ELi4ELi3EEENS4_18smem_ptr_flag_bitsILi8EEENSW_INS5_IJNSA_ILi8EEESG_EEENS5_IJSG_SC_EEEEEEEvNS4_8identityES14_S1E_vS1F_EENS_8epilogue10collective18CollectiveEpilogueINS1H_23Sm100TmaWarpSpecializedILi2ELi2ELi32ELb0ELb0EEEJNS5_IJNSA_ILi64EEESF_SG_EEENS5_IJNSW_IS1M_SC_EENSW_INS5_IJSG_SB_EEENS5_IJSC_S1M_EEEEEEEESI_SJ_SI_SJ_NS1H_6fusion15FusionCallbacksIS1L_NS1T_17LinearCombinationISI_fSI_fLNS_15FloatRoundStyleE2EEES1N_S1S_JEEENS4_5SM1004TMEM4LOAD26SM100_TMEM_LOAD_32dp32b32xENS4_13SM90_TMA_LOADES1E_NS4_39AutoVectorizingCopyWithAssumedAlignmentILi128EEENS4_14SM90_TMA_STOREES1E_S25_S25_EEEvvEEEEvNT_6ParamsE)
        /*0920*/ 	.short	0x0380
        /*0922*/ 	.short	0x0800


	//----- nvinfo : EIATTR_SW_WAR
	.align		4
.L_55:
        /*0924*/ 	.byte	0x04, 0x36
        /*0926*/ 	.short	(.L_57 - .L_56)
.L_56:
        /*0928*/ 	.word	0x00000008
.L_57:


//--------------------- .nv.callgraph             --------------------------
	.section	.nv.callgraph,"",@"SHT_CUDA_CALLGRAPH"
	.align	4
	.sectionentsize	8
	.align		4
        /*0000*/ 	.word	0x00000000
	.align		4
        /*0004*/ 	.word	0xffffffff
	.align		4
        /*0008*/ 	.word	index@(_ZN7cutlass13device_kernelINS_4gemm6kernel13GemmUniversalIN4cute5tupleIJiiiiEEENS1_10collective13CollectiveMmaINS1_35MainloopSm100TmaUmmaWarpSpecializedILi4ELi2ELi4ENS5_IJNS4_1CILi2EEENSA_ILi1EEESC_EEEEENS5_IJNSA_ILi128EEESF_NSA_ILi32EEEEEENS_12float_e5m2_tENS5_IJlSC_lEEESI_SJ_NS4_8TiledMMAINS4_8MMA_AtomIJNS4_10MMA_TraitsINS4_25SM100_MMA_F8F6F4_2x1SM_SSEJSI_SI_fSF_SF_NS4_17integral_constantINS4_4UMMA5MajorELSQ_0EEESR_NSO_INSP_7ScaleInELSS_0EEEST_EEEEEENS4_6LayoutINS5_IJSC_SC_SC_EEENS5_IJNSA_ILi0EEESY_SY_EEEEENS5_IJNS4_10UnderscoreES11_S11_EEEEENS4_18SM100_TMA_2SM_LOADENS4_14ComposedLayoutINS4_7SwizzleILi1ELi4ELi3EEENS4_18smem_ptr_flag_bitsILi8EEENSW_INS5_IJNSA_ILi8EEESG_EEENS5_IJSG_SC_EEEEEEEvNS4_8identityES14_S1E_vS1F_EENS_8epilogue10collective18CollectiveEpilogueINS1H_23Sm100TmaWarpSpecializedILi2ELi2ELi32ELb0ELb0EEEJNS5_IJNSA_ILi64EEESF_SG_EEENS5_IJNSW_IS1M_SC_EENSW_INS5_IJSG_SB_EEENS5_IJSC_S1M_EEEEEEEESI_SJ_SI_SJ_NS1H_6fusion15FusionCallbacksIS1L_NS1T_17LinearCombinationISI_fSI_fLNS_15FloatRoundStyleE2EEES1N_S1S_JEEENS4_5SM1004TMEM4LOAD26SM100_TMEM_LOAD_32dp32b32xENS4_13SM90_TMA_LOADES1E_NS4_39AutoVectorizingCopyWithAssumedAlignmentILi128EEENS4_14SM90_TMA_STOREES1E_S25_S25_EEEvvEEEEvNT_6ParamsE)
	.align		4
        /*000c*/ 	.word	index@(__assertfail)
	.align		4
        /*0010*/ 	.word	0x00000000
	.align		4
        /*0014*/ 	.word	0xfffffffe
	.align		4
        /*0018*/ 	.word	0x00000000
	.align		4
        /*001c*/ 	.word	0xfffffffd
	.align		4
        /*0020*/ 	.word	0x00000000
	.align		4
        /*0024*/ 	.word	0xfffffffc


//--------------------- .nv.constant4             --------------------------
	.section	.nv.constant4,"a",@progbits
	.align	8
	.align		8
.nv.constant4:
        /*0000*/ 	.dword	__assertfail
	.align		8
        /*0008*/ 	.dword	__unnamed_1
	.align		8
        /*0010*/ 	.dword	__unnamed_2
	.align		8
        /*0018*/ 	.dword	_ZN39_INTERNAL_71213ca1_4_k_cu_2133b33c_92314cuda3std3__45__cpo5beginE
	.align		8
        /*0020*/ 	.dword	_ZN39_INTERNAL_71213ca1_4_k_cu_2133b33c_92314cuda3std3__45__cpo3endE
	.align		8
        /*0028*/ 	.dword	_ZN39_INTERNAL_71213ca1_4_k_cu_2133b33c_92314cuda3std3__45__cpo6cbeginE
	.align		8
        /*0030*/ 	.dword	_ZN39_INTERNAL_71213ca1_4_k_cu_2133b33c_92314cuda3std3__45__cpo4cendE
	.align		8
        /*0038*/ 	.dword	_ZN39_INTERNAL_71213ca1_4_k_cu_2133b33c_92314cuda3std3__441_GLOBAL__N__71213ca1_4_k_cu_2133b33c_92316ignoreE
	.align		8
        /*0040*/ 	.dword	_ZN39_INTERNAL_71213ca1_4_k_cu_2133b33c_92314cuda3std3__419piecewise_constructE
	.align		8
        /*0048*/ 	.dword	_ZN39_INTERNAL_71213ca1_4_k_cu_2133b33c_92314cuda3std3__48in_placeE
	.align		8
        /*0050*/ 	.dword	_ZN39_INTERNAL_71213ca1_4_k_cu_2133b33c_92314cuda3std6ranges3__45__cpo4swapE
	.align		8
        /*0058*/ 	.dword	_ZN39_INTERNAL_71213ca1_4_k_cu_2133b33c_92314cuda3std6ranges3__45__cpo9iter_moveE
	.align		8
        /*0060*/ 	.dword	_ZN39_INTERNAL_71213ca1_4_k_cu_2133b33c_92314cute7productE
	.align		8
        /*0068*/ 	.dword	_ZN39_INTERNAL_71213ca1_4_k_cu_2133b33c_92314cute1_E
	.align		8
        /*0070*/ 	.dword	$str$25
	.align		8
        /*0078*/ 	.dword	$str$26
	.align		8
        /*0080*/ 	.dword	$str$27
	.align		8
        /*0088*/ 	.dword	$str$28


//--------------------- .text._ZN7cutlass13device_kernelINS_4gemm6kernel13GemmUniversalIN4cute5tupleIJiiiiEEENS1_10collective13CollectiveMmaINS1_35MainloopSm100TmaUmmaWarpSpecializedILi4ELi2ELi4ENS5_IJNS4_1CILi2EEENSA_ILi1EEESC_EEEEENS5_IJNSA_ILi128EEESF_NSA_ILi32EEEEEENS_12float_e5m2_tENS5_IJlSC_lEEESI_SJ_NS4_8TiledMMAINS4_8MMA_AtomIJNS4_10MMA_TraitsINS4_25SM100_MMA_F8F6F4_2x1SM_SSEJSI_SI_fSF_SF_NS4_17integral_constantINS4_4UMMA5MajorELSQ_0EEESR_NSO_INSP_7ScaleInELSS_0EEEST_EEEEEENS4_6LayoutINS5_IJSC_SC_SC_EEENS5_IJNSA_ILi0EEESY_SY_EEEEENS5_IJNS4_10UnderscoreES11_S11_EEEEENS4_18SM100_TMA_2SM_LOADENS4_14ComposedLayoutINS4_7SwizzleILi1ELi4ELi3EEENS4_18smem_ptr_flag_bitsILi8EEENSW_INS5_IJNSA_ILi8EEESG_EEENS5_IJSG_SC_EEEEEEEvNS4_8identityES14_S1E_vS1F_EENS_8epilogue10collective18CollectiveEpilogueINS1H_23Sm100TmaWarpSpecializedILi2ELi2ELi32ELb0ELb0EEEJNS5_IJNSA_ILi64EEESF_SG_EEENS5_IJNSW_IS1M_SC_EENSW_INS5_IJSG_SB_EEENS5_IJSC_S1M_EEEEEEEESI_SJ_SI_SJ_NS1H_6fusion15FusionCallbacksIS1L_NS1T_17LinearCombinationISI_fSI_fLNS_15FloatRoundStyleE2EEES1N_S1S_JEEENS4_5SM1004TMEM4LOAD26SM100_TMEM_LOAD_32dp32b32xENS4_13SM90_TMA_LOADES1E_NS4_39AutoVectorizingCopyWithAssumedAlignmentILi128EEENS4_14SM90_TMA_STOREES1E_S25_S25_EEEvvEEEEvNT_6ParamsE --------------------------
	.section	.text._ZN7cutlass13device_kernelINS_4gemm6kernel13GemmUniversalIN4cute5tupleIJiiiiEEENS1_10collective13CollectiveMmaINS1_35MainloopSm100TmaUmmaWarpSpecializedILi4ELi2ELi4ENS5_IJNS4_1CILi2EEENSA_ILi1EEESC_EEEEENS5_IJNSA_ILi128EEESF_NSA_ILi32EEEEEENS_12float_e5m2_tENS5_IJlSC_lEEESI_SJ_NS4_8TiledMMAINS4_8MMA_AtomIJNS4_10MMA_TraitsINS4_25SM100_MMA_F8F6F4_2x1SM_SSEJSI_SI_fSF_SF_NS4_17integral_constantINS4_4UMMA5MajorELSQ_0EEESR_NSO_INSP_7ScaleInELSS_0EEEST_EEEEEENS4_6LayoutINS5_IJSC_SC_SC_EEENS5_IJNSA_ILi0EEESY_SY_EEEEENS5_IJNS4_10UnderscoreES11_S11_EEEEENS4_18SM100_TMA_2SM_LOADENS4_14ComposedLayoutINS4_7SwizzleILi1ELi4ELi3EEENS4_18smem_ptr_flag_bitsILi8EEENSW_INS5_IJNSA_ILi8EEESG_EEENS5_IJSG_SC_EEEEEEEvNS4_8identityES14_S1E_vS1F_EENS_8epilogue10collective18CollectiveEpilogueINS1H_23Sm100TmaWarpSpecializedILi2ELi2ELi32ELb0ELb0EEEJNS5_IJNSA_ILi64EEESF_SG_EEENS5_IJNSW_IS1M_SC_EENSW_INS5_IJSG_SB_EEENS5_IJSC_S1M_EEEEEEEESI_SJ_SI_SJ_NS1H_6fusion15FusionCallbacksIS1L_NS1T_17LinearCombinationISI_fSI_fLNS_15FloatRoundStyleE2EEES1N_S1S_JEEENS4_5SM1004TMEM4LOAD26SM100_TMEM_LOAD_32dp32b32xENS4_13SM90_TMA_LOADES1E_NS4_39AutoVectorizingCopyWithAssumedAlignmentILi128EEENS4_14SM90_TMA_STOREES1E_S25_S25_EEEvvEEEEvNT_6ParamsE,"ax",@progbits
	.align	128
.text._ZN7cutlass13device_kernelINS_4gemm6kernel13GemmUniversalIN4cute5tupleIJiiiiEEENS1_10collective13CollectiveMmaINS1_35MainloopSm100TmaUmmaWarpSpecializedILi4ELi2ELi4ENS5_IJNS4_1CILi2EEENSA_ILi1EEESC_EEEEENS5_IJNSA_ILi128EEESF_NSA_ILi32EEEEEENS_12float_e5m2_tENS5_IJlSC_lEEESI_SJ_NS4_8TiledMMAINS4_8MMA_AtomIJNS4_10MMA_TraitsINS4_25SM100_MMA_F8F6F4_2x1SM_SSEJSI_SI_fSF_SF_NS4_17integral_constantINS4_4UMMA5MajorELSQ_0EEESR_NSO_INSP_7ScaleInELSS_0EEEST_EEEEEENS4_6LayoutINS5_IJSC_SC_SC_EEENS5_IJNSA_ILi0EEESY_SY_EEEEENS5_IJNS4_10UnderscoreES11_S11_EEEEENS4_18SM100_TMA_2SM_LOADENS4_14ComposedLayoutINS4_7SwizzleILi1ELi4ELi3EEENS4_18smem_ptr_flag_bitsILi8EEENSW_INS5_IJNSA_ILi8EEESG_EEENS5_IJSG_SC_EEEEEEEvNS4_8identityES14_S1E_vS1F_EENS_8epilogue10collective18CollectiveEpilogueINS1H_23Sm100TmaWarpSpecializedILi2ELi2ELi32ELb0ELb0EEEJNS5_IJNSA_ILi64EEESF_SG_EEENS5_IJNSW_IS1M_SC_EENSW_INS5_IJSG_SB_EEENS5_IJSC_S1M_EEEEEEEESI_SJ_SI_SJ_NS1H_6fusion15FusionCallbacksIS1L_NS1T_17LinearCombinationISI_fSI_fLNS_15FloatRoundStyleE2EEES1N_S1S_JEEENS4_5SM1004TMEM4LOAD26SM100_TMEM_LOAD_32dp32b32xENS4_13SM90_TMA_LOADES1E_NS4_39AutoVectorizingCopyWithAssumedAlignmentILi128EEENS4_14SM90_TMA_STOREES1E_S25_S25_EEEvvEEEEvNT_6ParamsE:
        .type           _ZN7cutlass13device_kernelINS_4gemm6kernel13GemmUniversalIN4cute5tupleIJiiiiEEENS1_10collective13CollectiveMmaINS1_35MainloopSm100TmaUmmaWarpSpecializedILi4ELi2ELi4ENS5_IJNS4_1CILi2EEENSA_ILi1EEESC_EEEEENS5_IJNSA_ILi128EEESF_NSA_ILi32EEEEEENS_12float_e5m2_tENS5_IJlSC_lEEESI_SJ_NS4_8TiledMMAINS4_8MMA_AtomIJNS4_10MMA_TraitsINS4_25SM100_MMA_F8F6F4_2x1SM_SSEJSI_SI_fSF_SF_NS4_17integral_constantINS4_4UMMA5MajorELSQ_0EEESR_NSO_INSP_7ScaleInELSS_0EEEST_EEEEEENS4_6LayoutINS5_IJSC_SC_SC_EEENS5_IJNSA_ILi0EEESY_SY_EEEEENS5_IJNS4_10UnderscoreES11_S11_EEEEENS4_18SM100_TMA_2SM_LOADENS4_14ComposedLayoutINS4_7SwizzleILi1ELi4ELi3EEENS4_18smem_ptr_flag_bitsILi8EEENSW_INS5_IJNSA_ILi8EEESG_EEENS5_IJSG_SC_EEEEEEEvNS4_8identityES14_S1E_vS1F_EENS_8epilogue10collective18CollectiveEpilogueINS1H_23Sm100TmaWarpSpecializedILi2ELi2ELi32ELb0ELb0EEEJNS5_IJNSA_ILi64EEESF_SG_EEENS5_IJNSW_IS1M_SC_EENSW_INS5_IJSG_SB_EEENS5_IJSC_S1M_EEEEEEEESI_SJ_SI_SJ_NS1H_6fusion15FusionCallbacksIS1L_NS1T_17LinearCombinationISI_fSI_fLNS_15FloatRoundStyleE2EEES1N_S1S_JEEENS4_5SM1004TMEM4LOAD26SM100_TMEM_LOAD_32dp32b32xENS4_13SM90_TMA_LOADES1E_NS4_39AutoVectorizingCopyWithAssumedAlignmentILi128EEENS4_14SM90_TMA_STOREES1E_S25_S25_EEEvvEEEEvNT_6ParamsE,@function
        .size           _ZN7cutlass13device_kernelINS_4gemm6kernel13GemmUniversalIN4cute5tupleIJiiiiEEENS1_10collective13CollectiveMmaINS1_35MainloopSm100TmaUmmaWarpSpecializedILi4ELi2ELi4ENS5_IJNS4_1CILi2EEENSA_ILi1EEESC_EEEEENS5_IJNSA_ILi128EEESF_NSA_ILi32EEEEEENS_12float_e5m2_tENS5_IJlSC_lEEESI_SJ_NS4_8TiledMMAINS4_8MMA_AtomIJNS4_10MMA_TraitsINS4_25SM100_MMA_F8F6F4_2x1SM_SSEJSI_SI_fSF_SF_NS4_17integral_constantINS4_4UMMA5MajorELSQ_0EEESR_NSO_INSP_7ScaleInELSS_0EEEST_EEEEEENS4_6LayoutINS5_IJSC_SC_SC_EEENS5_IJNSA_ILi0EEESY_SY_EEEEENS5_IJNS4_10UnderscoreES11_S11_EEEEENS4_18SM100_TMA_2SM_LOADENS4_14ComposedLayoutINS4_7SwizzleILi1ELi4ELi3EEENS4_18smem_ptr_flag_bitsILi8EEENSW_INS5_IJNSA_ILi8EEESG_EEENS5_IJSG_SC_EEEEEEEvNS4_8identityES14_S1E_vS1F_EENS_8epilogue10collective18CollectiveEpilogueINS1H_23Sm100TmaWarpSpecializedILi2ELi2ELi32ELb0ELb0EEEJNS5_IJNSA_ILi64EEESF_SG_EEENS5_IJNSW_IS1M_SC_EENSW_INS5_IJSG_SB_EEENS5_IJSC_S1M_EEEEEEEESI_SJ_SI_SJ_NS1H_6fusion15FusionCallbacksIS1L_NS1T_17LinearCombinationISI_fSI_fLNS_15FloatRoundStyleE2EEES1N_S1S_JEEENS4_5SM1004TMEM4LOAD26SM100_TMEM_LOAD_32dp32b32xENS4_13SM90_TMA_LOADES1E_NS4_39AutoVectorizingCopyWithAssumedAlignmentILi128EEENS4_14SM90_TMA_STOREES1E_S25_S25_EEEvvEEEEvNT_6ParamsE,(.L_x_163 - _ZN7cutlass13device_kernelINS_4gemm6kernel13GemmUniversalIN4cute5tupleIJiiiiEEENS1_10collective13CollectiveMmaINS1_35MainloopSm100TmaUmmaWarpSpecializedILi4ELi2ELi4ENS5_IJNS4_1CILi2EEENSA_ILi1EEESC_EEEEENS5_IJNSA_ILi128EEESF_NSA_ILi32EEEEEENS_12float_e5m2_tENS5_IJlSC_lEEESI_SJ_NS4_8TiledMMAINS4_8MMA_AtomIJNS4_10MMA_TraitsINS4_25SM100_MMA_F8F6F4_2x1SM_SSEJSI_SI_fSF_SF_NS4_17integral_constantINS4_4UMMA5MajorELSQ_0EEESR_NSO_INSP_7ScaleInELSS_0EEEST_EEEEEENS4_6LayoutINS5_IJSC_SC_SC_EEENS5_IJNSA_ILi0EEESY_SY_EEEEENS5_IJNS4_10UnderscoreES11_S11_EEEEENS4_18SM100_TMA_2SM_LOADENS4_14ComposedLayoutINS4_7SwizzleILi1ELi4ELi3EEENS4_18smem_ptr_flag_bitsILi8EEENSW_INS5_IJNSA_ILi8EEESG_EEENS5_IJSG_SC_EEEEEEEvNS4_8identityES14_S1E_vS1F_EENS_8epilogue10collective18CollectiveEpilogueINS1H_23Sm100TmaWarpSpecializedILi2ELi2ELi32ELb0ELb0EEEJNS5_IJNSA_ILi64EEESF_SG_EEENS5_IJNSW_IS1M_SC_EENSW_INS5_IJSG_SB_EEENS5_IJSC_S1M_EEEEEEEESI_SJ_SI_SJ_NS1H_6fusion15FusionCallbacksIS1L_NS1T_17LinearCombinationISI_fSI_fLNS_15FloatRoundStyleE2EEES1N_S1S_JEEENS4_5SM1004TMEM4LOAD26SM100_TMEM_LOAD_32dp32b32xENS4_13SM90_TMA_LOADES1E_NS4_39AutoVectorizingCopyWithAssumedAlignmentILi128EEENS4_14SM90_TMA_STOREES1E_S25_S25_EEEvvEEEEvNT_6ParamsE)
        .other          _ZN7cutlass13device_kernelINS_4gemm6kernel13GemmUniversalIN4cute5tupleIJiiiiEEENS1_10collective13CollectiveMmaINS1_35MainloopSm100TmaUmmaWarpSpecializedILi4ELi2ELi4ENS5_IJNS4_1CILi2EEENSA_ILi1EEESC_EEEEENS5_IJNSA_ILi128EEESF_NSA_ILi32EEEEEENS_12float_e5m2_tENS5_IJlSC_lEEESI_SJ_NS4_8TiledMMAINS4_8MMA_AtomIJNS4_10MMA_TraitsINS4_25SM100_MMA_F8F6F4_2x1SM_SSEJSI_SI_fSF_SF_NS4_17integral_constantINS4_4UMMA5MajorELSQ_0EEESR_NSO_INSP_7ScaleInELSS_0EEEST_EEEEEENS4_6LayoutINS5_IJSC_SC_SC_EEENS5_IJNSA_ILi0EEESY_SY_EEEEENS5_IJNS4_10UnderscoreES11_S11_EEEEENS4_18SM100_TMA_2SM_LOADENS4_14ComposedLayoutINS4_7SwizzleILi1ELi4ELi3EEENS4_18smem_ptr_flag_bitsILi8EEENSW_INS5_IJNSA_ILi8EEESG_EEENS5_IJSG_SC_EEEEEEEvNS4_8identityES14_S1E_vS1F_EENS_8epilogue10collective18CollectiveEpilogueINS1H_23Sm100TmaWarpSpecializedILi2ELi2ELi32ELb0ELb0EEEJNS5_IJNSA_ILi64EEESF_SG_EEENS5_IJNSW_IS1M_SC_EENSW_INS5_IJSG_SB_EEENS5_IJSC_S1M_EEEEEEEESI_SJ_SI_SJ_NS1H_6fusion15FusionCallbacksIS1L_NS1T_17LinearCombinationISI_fSI_fLNS_15FloatRoundStyleE2EEES1N_S1S_JEEENS4_5SM1004TMEM4LOAD26SM100_TMEM_LOAD_32dp32b32xENS4_13SM90_TMA_LOADES1E_NS4_39AutoVectorizingCopyWithAssumedAlignmentILi128EEENS4_14SM90_TMA_STOREES1E_S25_S25_EEEvvEEEEvNT_6ParamsE,@"STO_CUDA_ENTRY STV_DEFAULT"
_ZN7cutlass13device_kernelINS_4gemm6kernel13GemmUniversalIN4cute5tupleIJiiiiEEENS1_10collective13CollectiveMmaINS1_35MainloopSm100TmaUmmaWarpSpecializedILi4ELi2ELi4ENS5_IJNS4_1CILi2EEENSA_ILi1EEESC_EEEEENS5_IJNSA_ILi128EEESF_NSA_ILi32EEEEEENS_12float_e5m2_tENS5_IJlSC_lEEESI_SJ_NS4_8TiledMMAINS4_8MMA_AtomIJNS4_10MMA_TraitsINS4_25SM100_MMA_F8F6F4_2x1SM_SSEJSI_SI_fSF_SF_NS4_17integral_constantINS4_4UMMA5MajorELSQ_0EEESR_NSO_INSP_7ScaleInELSS_0EEEST_EEEEEENS4_6LayoutINS5_IJSC_SC_SC_EEENS5_IJNSA_ILi0EEESY_SY_EEEEENS5_IJNS4_10UnderscoreES11_S11_EEEEENS4_18SM100_TMA_2SM_LOADENS4_14ComposedLayoutINS4_7SwizzleILi1ELi4ELi3EEENS4_18smem_ptr_flag_bitsILi8EEENSW_INS5_IJNSA_ILi8EEESG_EEENS5_IJSG_SC_EEEEEEEvNS4_8identityES14_S1E_vS1F_EENS_8epilogue10collective18CollectiveEpilogueINS1H_23Sm100TmaWarpSpecializedILi2ELi2ELi32ELb0ELb0EEEJNS5_IJNSA_ILi64EEESF_SG_EEENS5_IJNSW_IS1M_SC_EENSW_INS5_IJSG_SB_EEENS5_IJSC_S1M_EEEEEEEESI_SJ_SI_SJ_NS1H_6fusion15FusionCallbacksIS1L_NS1T_17LinearCombinationISI_fSI_fLNS_15FloatRoundStyleE2EEES1N_S1S_JEEENS4_5SM1004TMEM4LOAD26SM100_TMEM_LOAD_32dp32b32xENS4_13SM90_TMA_LOADES1E_NS4_39AutoVectorizingCopyWithAssumedAlignmentILi128EEENS4_14SM90_TMA_STOREES1E_S25_S25_EEEvvEEEEvNT_6ParamsE:
[----:B------:R-:W1:Y:S01]  /*0000*/  LDC R1, c[0x0][0x37c] ;  /* 0x0000df00ff017b82 */ /* 0x000e620000000800 */
[----:B------:R-:W2:Y:S01]  /*0010*/  S2R R109, SR_TID.X ;  /* 0x00000000006d7919 */ /* 0x000ea20000002100 */
[----:B------:R-:W3:Y:S06]  /*0020*/  LDCU.64 UR6, c[0x0][0x890] ;  /* 0x00011200ff0677ac */ /* 0x000eec0008000a00 */
[----:B------:R-:W4:Y:S01]  /*0030*/  S2UR UR37, SR_CgaCtaId ;  /* 0x00000000002579c3 */ /* 0x000f220000008800 */
[----:B------:R-:W-:Y:S02]  /*0040*/  PRMT R95, RZ, 0x7610, R95 ;  /* 0x00007610ff5f7816 */ /* 0x000fe4000000005f */
[----:B------:R-:W-:Y:S01]  /*0050*/  ELECT P1, URZ, PT ;  /* 0x0000000000ff782f */ /* 0x000fe20003820000 */
[----:B------:R-:W1:Y:S01]  /*0060*/  LDCU.64 UR46, c[0x0][0x358] ;  /* 0x00006b00ff2e77ac */ /* 0x000e620008000a00 */
[----:B---3--:R-:W-:-:S04]  /*0070*/  UISETP.NE.U32.AND UP0, UPT, UR6, URZ, UPT ;  /* 0x000000ff0600728c */ /* 0x008fc8000bf05070 */
[----:B------:R-:W-:Y:S02]  /*0080*/  UISETP.NE.AND.EX UP0, UPT, UR7, URZ, UPT, UP0 ;  /* 0x000000ff0700728c */ /* 0x000fe4000bf05300 */
[----:B----4-:R-:W-:Y:S02]  /*0090*/  ULOP3.LUT UR5, UR37, 0x1, URZ, 0xc0, !UPT ;  /* 0x0000000125057892 */ /* 0x010fe4000f8ec0ff */
[----:B------:R-:W-:Y:S01]  /*00a0*/  ULOP3.LUT UR4, UR37, 0x1, URZ, 0x3c, !UPT ;  /* 0x0000000125047892 */ /* 0x000fe2000f8e3cff */
[----:B--2---:R-:W-:-:S05]  /*00b0*/  SHF.R.U32.HI R102, RZ, 0x5, R109 ;  /* 0x00000005ff667819 */ /* 0x004fca000001166d */
[----:B------:R-:W2:Y:S02]  /*00c0*/  SHFL.IDX PT, R0, R102, RZ, 0x1f ;  /* 0x00001fff66007589 */ /* 0x000ea400000e0000 */
[----:B--2---:R-:W-:Y:S01]  /*00d0*/  R2UR UR10, R0 ;  /* 0x00000000000a72ca */ /* 0x004fe200000e0000 */
[----:B-1----:R-:W-:-:S14]  /*00e0*/  BRA.U UP0, `(.L_x_0) ;  /* 0x00000001002c7547 */ /* 0x002fdc000b800000 */
[----:B------:R-:W1:Y:S02]  /*00f0*/  LDCU.64 UR8, c[0x0][0x888] ;  /* 0x00011100ff0877ac */ /* 0x000e640008000a00 */
[----:B-1----:R-:W-:-:S04]  /*0100*/  UISETP.NE.U32.AND UP0, UPT, UR8, URZ, UPT ;  /* 0x000000ff0800728c */ /* 0x002fc8000bf05070 */
[----:B------:R-:W-:-:S09]  /*0110*/  UISETP.NE.AND.EX UP0, UPT, UR9, URZ, UPT, UP0 ;  /* 0x000000ff0900728c */ /* 0x000fd2000bf05300 */
[----:B------:R-:W-:Y:S05]  /*0120*/  BRA.U !UP0, `(.L_x_1) ;  /* 0x0000000108107547 */ /* 0x000fea000b800000 */
[----:B------:R-:W1:Y:S02]  /*0130*/  LDC.64 R2, c[0x0][0x888] ;  /* 0x00022200ff027b82 */ /* 0x000e640000000a00 */
[----:B-1----:R1:W5:Y:S01]  /*0140*/  LDG.E R49, desc[UR46][R2.64] ;  /* 0x0000002e02317981 */ /* 0x002362000c1e1900 */
[----:B------:R-:W-:Y:S01]  /*0150*/  HFMA2 R95, -RZ, RZ, 0, 5.9604644775390625e-08 ;  /* 0x00000001ff5f7431 */ /* 0x000fe200000001ff */
[----:B------:R-:W-:Y:S05]  /*0160*/  BRA `(.L_x_0) ;  /* 0x00000000000c7947 */ /* 0x000fea0003800000 */
.L_x_1:
[----:B------:R-:W1:Y:S01]  /*0170*/  LDCU UR8, c[0x0][0x880] ;  /* 0x00011000ff0877ac */ /* 0x000e620008000800 */
[----:B------:R-:W-:Y:S01]  /*0180*/  HFMA2 R95, -RZ, RZ, 0, 5.9604644775390625e-08 ;  /* 0x00000001ff5f7431 */ /* 0x000fe200000001ff */
[----:B-1----:R-:W-:-:S07]  /*0190*/  MOV R49, UR8 ;  /* 0x0000000800317c02 */ /* 0x002fce0008000f00 */
.L_x_0:
[----:B------:R-:W2:Y:S02]  /*01a0*/  LDCU.64 UR8, c[0x0][0x8b0] ;  /* 0x00011600ff0877ac */ /* 0x000ea40008000a00 */
[----:B--2---:R-:W-:-:S04]  /*01b0*/  UISETP.NE.U32.AND UP0, UPT, UR8, URZ, UPT ;  /* 0x000000ff0800728c */ /* 0x004fc8000bf05070 */
[----:B------:R-:W-:-:S09]  /*01c0*/  UISETP.NE.AND.EX UP0, UPT, UR9, URZ, UPT, UP0 ;  /* 0x000000ff0900728c */ /* 0x000fd2000bf05300 */
[----:B------:R-:W-:Y:S05]  /*01d0*/  BRA.U UP0, `(.L_x_2) ;  /* 0x0000000100247547 */ /* 0x000fea000b800000 */
[----:B------:R-:W2:Y:S02]  /*01e0*/  LDCU.64 UR8, c[0x0][0x8a8] ;  /* 0x00011500ff0877ac */ /* 0x000ea40008000a00 */
[----:B--2---:R-:W-:-:S04]  /*01f0*/  UISETP.NE.U32.AND UP0, UPT, UR8, URZ, UPT ;  /* 0x000000ff0800728c */ /* 0x004fc8000bf05070 */
[----:B------:R-:W-:-:S09]  /*0200*/  UISETP.NE.AND.EX UP0, UPT, UR9, URZ, UPT, UP0 ;  /* 0x000000ff0900728c */ /* 0x000fd2000bf05300 */
[----:B------:R-:W-:Y:S05]  /*0210*/  BRA.U !UP0, `(.L_x_3) ;  /* 0x00000001080c7547 */ /* 0x000fea000b800000 */
[----:B------:R-:W2:Y:S02]  /*0220*/  LDC.64 R46, c[0x0][0x8a8] ;  /* 0x00022a00ff2e7b82 */ /* 0x000ea40000000a00 */
[----:B--2---:R2:W5:Y:S01]  /*0230*/  LDG.E R46, desc[UR46][R46.64] ;  /* 0x0000002e2e2e7981 */ /* 0x004562000c1e1900 */
[----:B------:R-:W-:Y:S05]  /*0240*/  BRA `(.L_x_2) ;  /* 0x0000000000087947 */ /* 0x000fea0003800000 */
.L_x_3:
[----:B------:R-:W2:Y:S02]  /*0250*/  LDCU UR8, c[0x0][0x8a0] ;  /* 0x00011400ff0877ac */ /* 0x000ea40008000800 */
[----:B--2---:R-:W-:Y:S02]  /*0260*/  MOV R46, UR8 ;  /* 0x00000008002e7c02 */ /* 0x004fe40008000f00 */
.L_x_2:
[----:B------:R-:W-:Y:S01]  /*0270*/  IMAD.U32 R0, RZ, RZ, UR10 ;  /* 0x0000000aff007e24 */ /* 0x000fe2000f8e00ff */
[----:B------:R-:W-:Y:S04]  /*0280*/  BSSY.RECONVERGENT B0, `(.L_x_4) ;  /* 0x000000c000007945 */ /* 0x000fe80003800200 */
[C---:B------:R-:W-:Y:S02]  /*0290*/  ISETP.NE.OR P2, PT, R0.reuse, 0x1, !P1 ;  /* 0x000000010000780c */ /* 0x040fe40004f45670 */
[----:B------:R-:W-:-:S11]  /*02a0*/  ISETP.NE.OR P0, PT, R0, 0x3, !P1 ;  /* 0x000000030000780c */ /* 0x000fd60004f05670 */
[----:B------:R-:W-:Y:S05]  /*02b0*/  @P2 BRA `(.L_x_5) ;  /* 0x0000000000202947 */ /* 0x000fea0003800000 */
[----:B------:R-:W3:Y:S02]  /*02c0*/  LDCU.64 UR8, c[0x0][0x348] ;  /* 0x00006900ff0877ac */ /* 0x000ee40008000a00 */
[----:B---3--:R-:W-:Y:S02]  /*02d0*/  UIADD3 UR12, UP1, UPT, UR8, 0x80, URZ ;  /* 0x00000080080c7890 */ /* 0x008fe4000ff3e0ff */
[----:B------:R-:W-:Y:S02]  /*02e0*/  UIADD3 UR8, UP0, UPT, UR8, 0x180, URZ ;  /* 0x0000018008087890 */ /* 0x000fe4000ff1e0ff */
[----:B------:R-:W-:Y:S02]  /*02f0*/  UIADD3.X UR13, UPT, UPT, URZ, UR9, URZ, UP1, !UPT ;  /* 0x00000009ff0d7290 */ /* 0x000fe40008ffe4ff */
[----:B------:R-:W-:-:S07]  /*0300*/  UIADD3.X UR9, UPT, UPT, URZ, UR9, URZ, UP0, !UPT ;  /* 0x00000009ff097290 */ /* 0x000fce00087fe4ff */
[----:B------:R3:W-:Y:S02]  /*0310*/  UTMACCTL.PF [UR12] ;  /* 0x000000000c0079b9 */ /* 0x0007e40008040000 */
[----:B------:R3:W-:Y:S02]  /*0320*/  UTMACCTL.PF [UR8] ;  /* 0x00000000080079b9 */ /* 0x0007e40008040000 */
[----:B---3--:R-:W-:Y:S01]  /*0330*/  NOP ;  /* 0x0000000000007918 */ /* 0x008fe20000000000 */
.L_x_5:
[----:B------:R-:W-:Y:S05]  /*0340*/  BSYNC.RECONVERGENT B0 ;  /* 0x0000000000007941 */ /* 0x000fea0003800200 */
.L_x_4:
[----:B------:R-:W-:Y:S04]  /*0350*/  BSSY.RECONVERGENT B0, `(.L_x_6) ;  /* 0x000000a000007945 */ /* 0x000fe80003800200 */
        /* <DEDUP_REMOVED lines=9> */
.L_x_7:
[----:B------:R-:W-:Y:S05]  /*03f0*/  BSYNC.RECONVERGENT B0 ;  /* 0x0000000000007941 */ /* 0x000fea0003800200 */
.L_x_6:
[----:B------:R-:W3:Y:S01]  /*0400*/  LDCU.64 UR8, c[0x0][0x888] ;  /* 0x00011100ff0877ac */ /* 0x000ee20008000a00 */
[----:B------:R-:W-:Y:S02]  /*0410*/  UISETP.EQ.U32.AND UP1, UPT, UR6, URZ, UPT ;  /* 0x000000ff0600728c */ /* 0x000fe4000bf22070 */
[----:B------:R-:W-:Y:S02]  /*0420*/  UPLOP3.LUT UP5, UPT, UPT, UPT, UPT, 0x80, 0x8 ;  /* 0x000000000008789c */ /* 0x000fe40003faf070 */
[----:B---3--:R-:W-:-:S04]  /*0430*/  UISETP.NE.U32.AND UP0, UPT, UR8, URZ, UPT ;  /* 0x000000ff0800728c */ /* 0x008fc8000bf05070 */
[----:B------:R-:W-:-:S04]  /*0440*/  UISETP.NE.AND.EX UP0, UPT, UR9, URZ, UPT, UP0 ;  /* 0x000000ff0900728c */ /* 0x000fc8000bf05300 */
[----:B------:R-:W-:-:S04]  /*0450*/  UISETP.EQ.OR.EX UP2, UPT, UR7, URZ, !UP0, UP1 ;  /* 0x000000ff0700728c */ /* 0x000fc8000c742710 */
[----:B------:R-:W-:-:S05]  /*0460*/  UP2UR UR50, UPR, URZ, 0x4 ;  /* 0x00000004ff327883 */ /* 0x000fca0008000000 */
[----:B------:R-:W-:Y:S07]  /*0470*/  BRA.U !UP2, `(.L_x_8) ;  /* 0x000000010a207547 */ /* 0x000fee000b800000 */
[----:B------:R-:W-:Y:S01]  /*0480*/  UISETP.NE.U32.AND UP2, UPT, UR6, URZ, UPT ;  /* 0x000000ff0600728c */ /* 0x000fe2000bf45070 */
[----:B-----5:R-:W-:Y:S01]  /*0490*/  FSETP.NEU.AND P0, PT, R49, RZ, PT ;  /* 0x000000ff3100720b */ /* 0x020fe20003f0d000 */
[----:B------:R-:W-:Y:S02]  /*04a0*/  USEL UR6, URZ, 0xffffffff, UP0 ;  /* 0xffffffffff067887 */ /* 0x000fe40008000000 */
[----:B------:R-:W-:-:S10]  /*04b0*/  UISETP.NE.AND.EX UP2, UPT, UR7, URZ, UPT, UP2 ;  /* 0x000000ff0700728c */ /* 0x000fd4000bf45320 */
[----:B------:R-:W-:Y:S01]  /*04c0*/  VOTEU.ANY UP1, P0 ;  /* 0x0000000000ff7886 */ /* 0x000fe20000020100 */
[----:B------:R-:W-:-:S04]  /*04d0*/  @!UP2 USEL UR6, URZ, 0xffffffff, UP1 ;  /* 0xffffffffff06a887 */ /* 0x000fc80008800000 */
[----:B------:R-:W-:-:S04]  /*04e0*/  ULOP3.LUT UR6, UR6, 0x1, URZ, 0xc0, !UPT ;  /* 0x0000000106067892 */ /* 0x000fc8000f8ec0ff */
[----:B------:R-:W-:-:S11]  /*04f0*/  UISETP.NE.U32.AND UP5, UPT, UR6, 0x1, UPT ;  /* 0x000000010600788c */ /* 0x000fd6000bfa5070 */
.L_x_8:
[----:B------:R-:W3:Y:S01]  /*0500*/  SHFL.IDX PT, R0, R102, RZ, 0x1f ;  /* 0x00001fff66007589 */ /* 0x000ee200000e0000 */
[----:B------:R-:W-:-:S04]  /*0510*/  UISETP.NE.AND UP1, UPT, UR10, 0x2, UPT ;  /* 0x000000020a00788c */ /* 0x000fc8000bf25270 */
[----:B------:R-:W-:Y:S02]  /*0520*/  UISETP.EQ.AND UP2, UPT, UR5, URZ, !UP1 ;  /* 0x000000ff0500728c */ /* 0x000fe4000cf42270 */
[----:B------:R-:W-:-:S04]  /*0530*/  USEL UR6, URZ, 0x1, UP1 ;  /* 0x00000001ff067887 */ /* 0x000fc80008800000 */
[----:B------:R-:W-:Y:S02]  /*0540*/  PLOP3.LUT P5, PT, P1, PT, UP2, 0x80, 0x8 ;  /* 0x000000000008781c */ /* 0x000fe40000faf028 */
[----:B---3--:R-:W-:-:S13]  /*0550*/  ISETP.NE.AND P0, PT, R0, RZ, PT ;  /* 0x000000ff0000720c */ /* 0x008fda0003f05270 */
[----:B------:R-:W-:Y:S05]  /*0560*/  @P0 BRA `(.L_x_9) ;  /* 0x0000000000440947 */ /* 0x000fea0003800000 */
[----:B------:R-:W-:Y:S01]  /*0570*/  UMOV UR8, 0x400 ;  /* 0x0000040000087882 */ /* 0x000fe20000000000 */
[----:B------:R-:W-:Y:S01]  /*0580*/  UMOV UR7, 0x1 ;  /* 0x0000000100077882 */ /* 0x000fe20000000000 */
[----:B------:R-:W-:Y:S02]  /*0590*/  ULEA UR8, UR37, UR8, 0x18 ;  /* 0x0000000825087291 */ /* 0x000fe4000f8ec0ff */
[----:B------:R-:W-:-:S04]  /*05a0*/  UIADD3 UR12, UPT, UPT, -UR7, 0x100000, URZ ;  /* 0x00100000070c7890 */ /* 0x000fc8000fffe1ff */
[----:B------:R-:W-:Y:S02]  /*05b0*/  USHF.L.U32 UR13, UR12, 0xb, URZ ;  /* 0x0000000b0c0d7899 */ /* 0x000fe400080006ff */
[----:B------:R-:W-:Y:S01]  /*05c0*/  USHF.L.U32 UR12, UR12, 0x1, URZ ;  /* 0x000000010c0c7899 */ /* 0x000fe200080006ff */
[----:B------:R-:W-:Y:S01]  /*05d0*/  ELECT P0, URZ, PT ;  /* 0x0000000000ff782f */ /* 0x000fe20003800000 */
[----:B------:R-:W3:Y:S10]  /*05e0*/  FENCE.VIEW.ASYNC.S ;  /* 0x00000000000073c6 */ /* 0x000ef40000000000 */
[----:B---3--:R3:W4:Y:S01]  /*05f0*/  SYNCS.EXCH.64 URZ, [UR8], UR12 ;  /* 0x0000000c08ff75b2 */ /* 0x0087220008000100 */
[----:B------:R3:W1:Y:S01]  /*0600*/  SYNCS.EXCH.64 URZ, [UR8+0x20], UR12 ;  /* 0x0000200c08ff75b2 */ /* 0x0006620008000100 */
[----:B------:R3:W1:Y:S01]  /*0610*/  SYNCS.EXCH.64 URZ, [UR8+0x8], UR12 ;  /* 0x0000080c08ff75b2 */ /* 0x0006620008000100 */
[----:B------:R3:W1:Y:S01]  /*0620*/  SYNCS.EXCH.64 URZ, [UR8+0x28], UR12 ;  /* 0x0000280c08ff75b2 */ /* 0x0006620008000100 */
[----:B------:R3:W1:Y:S01]  /*0630*/  SYNCS.EXCH.64 URZ, [UR8+0x10], UR12 ;  /* 0x0000100c08ff75b2 */ /* 0x0006620008000100 */
[----:B------:R3:W1:Y:S01]  /*0640*/  SYNCS.EXCH.64 URZ, [UR8+0x30], UR12 ;  /* 0x0000300c08ff75b2 */ /* 0x0006620008000100 */
[----:B------:R3:W1:Y:S01]  /*0650*/  SYNCS.EXCH.64 URZ, [UR8+0x18], UR12 ;  /* 0x0000180c08ff75b2 */ /* 0x0006620008000100 */
[----:B------:R3:W1:Y:S01]  /*0660*/  SYNCS.EXCH.64 URZ, [UR8+0x38], UR12 ;  /* 0x0000380c08ff75b2 */ /* 0x0006620008000100 */
[----:B------:R-:W-:Y:S01]  /*0670*/  NOP ;  /* 0x0000000000007918 */ /* 0x000fe20000000000 */
.L_x_9:
[----:B------:R-:W2:Y:S01]  /*0680*/  SHFL.IDX PT, R0, R102, RZ, 0x1f ;  /* 0x00001fff66007589 */ /* 0x000ea200000e0000 */
[----:B------:R-:W-:Y:S01]  /*0690*/  NOP ;  /* 0x0000000000007918 */ /* 0x000fe20000000000 */
[----:B--2---:R-:W-:-:S13]  /*06a0*/  ISETP.NE.AND P0, PT, R0, 0x1, PT ;  /* 0x000000010000780c */ /* 0x004fda0003f05270 */
[----:B------:R-:W-:Y:S05]  /*06b0*/  @P0 BRA `(.L_x_10) ;  /* 0x0000000000440947 */ /* 0x000fea0003800000 */
[----:B------:R-:W-:Y:S01]  /*06c0*/  UMOV UR9, 0x400 ;  /* 0x0000040000097882 */ /* 0x000fe20000000000 */
[----:B---3--:R-:W-:Y:S01]  /*06d0*/  UMOV UR8, 0x20 ;  /* 0x0000002000087882 */ /* 0x008fe20000000000 */
[----:B------:R-:W-:Y:S01]  /*06e0*/  UMOV UR7, 0x80 ;  /* 0x0000008000077882 */ /* 0x000fe20000000000 */
[----:B------:R-:W-:Y:S02]  /*06f0*/  ULEA UR9, UR37, UR9, 0x18 ;  /* 0x0000000925097291 */ /* 0x000fe4000f8ec0ff */
[----:B------:R-:W-:-:S04]  /*0700*/  UIADD3 UR12, UPT, UPT, -UR8, 0x100000, URZ ;  /* 0x00100000080c7890 */ /* 0x000fc8000fffe1ff */
[----:B------:R-:W-:Y:S02]  /*0710*/  USHF.L.U32 UR13, UR12, 0xb, URZ ;  /* 0x0000000b0c0d7899 */ /* 0x000fe400080006ff */
[----:B------:R-:W-:Y:S02]  /*0720*/  USHF.L.U32 UR12, UR12, 0x1, URZ ;  /* 0x000000010c0c7899 */ /* 0x000fe400080006ff */
[----:B------:R-:W-:-:S04]  /*0730*/  UIADD3 UR14, UPT, UPT, -UR7, 0x100000, URZ ;  /* 0x00100000070e7890 */ /* 0x000fc8000fffe1ff */
[----:B------:R-:W-:Y:S02]  /*0740*/  USHF.L.U32 UR15, UR14, 0xb, URZ ;  /* 0x0000000b0e0f7899 */ /* 0x000fe400080006ff */
[----:B------:R-:W-:Y:S01]  /*0750*/  USHF.L.U32 UR14, UR14, 0x1, URZ ;  /* 0x000000010e0e7899 */ /* 0x000fe200080006ff */
[----:B------:R-:W-:Y:S01]  /*0760*/  ELECT P0, URZ, PT ;  /* 0x0000000000ff782f */ /* 0x000fe20003800000 */
[----:B------:R-:W2:Y:S02]  /*0770*/  FENCE.VIEW.ASYNC.S ;  /* 0x00000000000073c6 */ /* 0x000ea40000000000 */
[----:B--2---:R2:W3:Y:S08]  /*0780*/  SYNCS.EXCH.64 URZ, [UR9+0x40], UR12 ;  /* 0x0000400c09ff75b2 */ /* 0x0044f00008000100 */
[----:B------:R2:W1:Y:S01]  /*0790*/  SYNCS.EXCH.64 URZ, [UR9+0x50], UR14 ;  /* 0x0000500e09ff75b2 */ /* 0x0004620008000100 */
[----:B------:R2:W1:Y:S01]  /*07a0*/  SYNCS.EXCH.64 URZ, [UR9+0x48], UR12 ;  /* 0x0000480c09ff75b2 */ /* 0x0004620008000100 */
[----:B------:R2:W1:Y:S01]  /*07b0*/  SYNCS.EXCH.64 URZ, [UR9+0x58], UR14 ;  /* 0x0000580e09ff75b2 */ /* 0x0004620008000100 */
[----:B------:R-:W-:Y:S01]  /*07c0*/  NOP ;  /* 0x0000000000007918 */ /* 0x000fe20000000000 */
.L_x_10:
[----:B------:R-:W4:Y:S01]  /*07d0*/  SHFL.IDX PT, R0, R102, RZ, 0x1f ;  /* 0x00001fff66007589 */ /* 0x000f2200000e0000 */
[----:B------:R-:W-:Y:S01]  /*07e0*/  NOP ;  /* 0x0000000000007918 */ /* 0x000fe20000000000 */
[----:B----4-:R-:W-:-:S13]  /*07f0*/  ISETP.NE.AND P0, PT, R0, 0x3, PT ;  /* 0x000000030000780c */ /* 0x010fda0003f05270 */
[----:B------:R-:W-:Y:S05]  /*0800*/  @P0 BRA `(.L_x_11) ;  /* 0x00000000002c0947 */ /* 0x000fea0003800000 */
[----:B---3--:R-:W-:Y:S01]  /*0810*/  UMOV UR8, 0x400 ;  /* 0x0000040000087882 */ /* 0x008fe20000000000 */
[----:B------:R-:W-:Y:S01]  /*0820*/  UMOV UR7, 0x20 ;  /* 0x0000002000077882 */ /* 0x000fe20000000000 */
[----:B------:R-:W-:Y:S02]  /*0830*/  ULEA UR8, UR37, UR8, 0x18 ;  /* 0x0000000825087291 */ /* 0x000fe4000f8ec0ff */
[----:B--2---:R-:W-:-:S04]  /*0840*/  UIADD3 UR12, UPT, UPT, -UR7, 0x100000, URZ ;  /* 0x00100000070c7890 */ /* 0x004fc8000fffe1ff */
[----:B------:R-:W-:Y:S02]  /*0850*/  USHF.L.U32 UR13, UR12, 0xb, URZ ;  /* 0x0000000b0c0d7899 */ /* 0x000fe400080006ff */
[----:B------:R-:W-:Y:S01]  /*0860*/  USHF.L.U32 UR12, UR12, 0x1, URZ ;  /* 0x000000010c0c7899 */ /* 0x000fe200080006ff */
[----:B------:R-:W-:Y:S01]  /*0870*/  ELECT P0, URZ, PT ;  /* 0x0000000000ff782f */ /* 0x000fe20003800000 */
[----:B------:R-:W2:Y:S10]  /*0880*/  FENCE.VIEW.ASYNC.S ;  /* 0x00000000000073c6 */ /* 0x000eb40000000000 */
[----:B--2---:R4:W2:Y:S01]  /*0890*/  SYNCS.EXCH.64 URZ, [UR8+0x60], UR12 ;  /* 0x0000600c08ff75b2 */ /* 0x0048a20008000100 */
[----:B------:R4:W3:Y:S02]  /*08a0*/  SYNCS.EXCH.64 URZ, [UR8+0x68], UR12 ;  /* 0x0000680c08ff75b2 */ /* 0x0008e40008000100 */
[----:B----4-:R-:W-:Y:S01]  /*08b0*/  NOP ;  /* 0x0000000000007918 */ /* 0x010fe20000000000 */
.L_x_11:
[----:B------:R-:W4:Y:S01]  /*08c0*/  SHFL.IDX PT, R0, R102, RZ, 0x1f ;  /* 0x00001fff66007589 */ /* 0x000f2200000e0000 */
[----:B------:R-:W-:Y:S01]  /*08d0*/  NOP ;  /* 0x0000000000007918 */ /* 0x000fe20000000000 */
[----:B----4-:R-:W-:-:S13]  /*08e0*/  ISETP.NE.AND P0, PT, R0, 0x4, PT ;  /* 0x000000040000780c */ /* 0x010fda0003f05270 */
[----:B------:R-:W-:Y:S05]  /*08f0*/  @P0 BRA `(.L_x_12) ;  /* 0x0000000000480947 */ /* 0x000fea0003800000 */
[----:B--2---:R-:W-:Y:S01]  /*0900*/  UMOV UR9, 0x1e0 ;  /* 0x000001e000097882 */ /* 0x004fe20000000000 */
[----:B---3--:R-:W-:Y:S01]  /*0910*/  UMOV UR8, 0x400 ;  /* 0x0000040000087882 */ /* 0x008fe20000000000 */
[----:B------:R-:W-:Y:S01]  /*0920*/  USEL UR9, UR9, 0x1a0, UP5 ;  /* 0x000001a009097887 */ /* 0x000fe2000a800000 */
        /* <DEDUP_REMOVED lines=10> */
[----:B--2---:R4:W2:Y:S08]  /*09d0*/  SYNCS.EXCH.64 URZ, [UR8+0x70], UR12 ;  /* 0x0000700c08ff75b2 */ /* 0x0048b00008000100 */
[----:B------:R4:W3:Y:S01]  /*09e0*/  SYNCS.EXCH.64 URZ, [UR8+0x80], UR14 ;  /* 0x0000800e08ff75b2 */ /* 0x0008e20008000100 */
[----:B------:R4:W1:Y:S01]  /*09f0*/  SYNCS.EXCH.64 URZ, [UR8+0x78], UR12 ;  /* 0x0000780c08ff75b2 */ /* 0x0008620008000100 */
[----:B------:R4:W1:Y:S02]  /*0a00*/  SYNCS.EXCH.64 URZ, [UR8+0x88], UR14 ;  /* 0x0000880e08ff75b2 */ /* 0x0008640008000100 */
[----:B----4-:R-:W-:Y:S01]  /*0a10*/  NOP ;  /* 0x0000000000007918 */ /* 0x010fe20000000000 */
.L_x_12:
[----:B------:R-:W4:Y:S01]  /*0a20*/  SHFL.IDX PT, R0, R102, RZ, 0x1f ;  /* 0x00001fff66007589 */ /* 0x000f2200000e0000 */
[----:B------:R-:W-:Y:S01]  /*0a30*/  NOP ;  /* 0x0000000000007918 */ /* 0x000fe20000000000 */
[----:B----4-:R-:W-:-:S13]  /*0a40*/  ISETP.NE.AND P0, PT, R0, 0x5, PT ;  /* 0x000000050000780c */ /* 0x010fda0003f05270 */
[----:B------:R-:W-:Y:S05]  /*0a50*/  @P0 BRA `(.L_x_13) ;  /* 0x0000000000540947 */ /* 0x000fea0003800000 */
[----:B--2---:R-:W-:Y:S01]  /*0a60*/  UMOV UR9, 0x400 ;  /* 0x0000040000097882 */ /* 0x004fe20000000000 */
        /* <DEDUP_REMOVED lines=14> */
[----:B------:R4:W1:Y:S01]  /*0b50*/  SYNCS.EXCH.64 URZ, [UR9+0xb8], UR14 ;  /* 0x0000b80e09ff75b2 */ /* 0x0008620008000100 */
[----:B------:R4:W1:Y:S01]  /*0b60*/  SYNCS.EXCH.64 URZ, [UR9+0xa0], UR12 ;  /* 0x0000a00c09ff75b2 */ /* 0x0008620008000100 */
[----:B------:R4:W1:Y:S01]  /*0b70*/  SYNCS.EXCH.64 URZ, [UR9+0xc0], UR14 ;  /* 0x0000c00e09ff75b2 */ /* 0x0008620008000100 */
[----:B------:R4:W1:Y:S01]  /*0b80*/  SYNCS.EXCH.64 URZ, [UR9+0xa8], UR12 ;  /* 0x0000a80c09ff75b2 */ /* 0x0008620008000100 */
[----:B------:R4:W1:Y:S02]  /*0b90*/  SYNCS.EXCH.64 URZ, [UR9+0xc8], UR14 ;  /* 0x0000c80e09ff75b2 */ /* 0x0008640008000100 */
[----:B----4-:R-:W-:Y:S01]  /*0ba0*/  NOP ;  /* 0x0000000000007918 */ /* 0x010fe20000000000 */
.L_x_13:
[----:B------:R-:W4:Y:S01]  /*0bb0*/  SHFL.IDX PT, R0, R102, RZ, 0x1f ;  /* 0x00001fff66007589 */ /* 0x000f2200000e0000 */
[----:B------:R-:W-:Y:S01]  /*0bc0*/  ISETP.NE.OR P1, PT, RZ, UR10, !P1 ;  /* 0x0000000aff007c0c */ /* 0x000fe2000cf25670 */
        /* <DEDUP_REMOVED lines=12> */
[----:B------:R4:W3:Y:S01]  /*0c90*/  SYNCS.EXCH.64 URZ, [UR8+0xe0], UR12 ;  /* 0x0000e00c08ff75b2 */ /* 0x0008e20008000100 */
[----:B------:R4:W1:Y:S01]  /*0ca0*/  SYNCS.EXCH.64 URZ, [UR8+0xd8], UR12 ;  /* 0x0000d80c08ff75b2 */ /* 0x0008620008000100 */
[----:B------:R4:W1:Y:S02]  /*0cb0*/  SYNCS.EXCH.64 URZ, [UR8+0xe8], UR12 ;  /* 0x0000e80c08ff75b2 */ /* 0x0008640008000100 */
[----:B----4-:R-:W-:Y:S01]  /*0cc0*/  NOP ;  /* 0x0000000000007918 */ /* 0x010fe20000000000 */
.L_x_14:
[----:B------:R-:W-:Y:S01]  /*0cd0*/  VOTEU.ALL UP1, P1 ;  /* 0x0000000000ff7886 */ /* 0x000fe20000820000 */
[----:B---3--:R-:W3:Y:S01]  /*0ce0*/  LDCU UR8, c[0x0][0x36c] ;  /* 0x00006d80ff0877ac */ /* 0x008ee20008000800 */
[----:B------:R-:W-:Y:S01]  /*0cf0*/  NOP ;  /* 0x0000000000007918 */ /* 0x000fe20000000000 */
[----:B------:R-:W-:Y:S01]  /*0d00*/  LOP3.LUT R10, R109, 0x1f, RZ, 0xc0, !PT ;  /* 0x0000001f6d0a7812 */ /* 0x000fe200078ec0ff */
[----:B--2---:R-:W-:Y:S01]  /*0d10*/  UMOV UR12, 0x20 ;  /* 0x00000020000c7882 */ /* 0x004fe20000000000 */
[----:B------:R-:W-:Y:S01]  /*0d20*/  @!UP1 UMOV UR7, 0x400 ;  /* 0x0000040000079882 */ /* 0x000fe20000000000 */
[----:B------:R-:W-:-:S04]  /*0d30*/  @!UP1 UIADD3 UR12, UPT, UPT, -UR12, 0x100000, URZ ;  /* 0x001000000c0c9890 */ /* 0x000fc8000fffe1ff */
[----:B------:R-:W-:Y:S02]  /*0d40*/  @!UP1 USHF.L.U32 UR13, UR12, 0xb, URZ ;  /* 0x0000000b0c0d9899 */ /* 0x000fe400080006ff */
[----:B------:R-:W-:Y:S02]  /*0d50*/  @!UP1 USHF.L.U32 UR12, UR12, 0x1, URZ ;  /* 0x000000010c0c9899 */ /* 0x000fe400080006ff */
[----:B------:R-:W-:Y:S01]  /*0d60*/  @!UP1 ULEA UR7, UR37, UR7, 0x18 ;  /* 0x0000000725079291 */ /* 0x000fe2000f8ec0ff */
[----:B------:R-:W-:Y:S01]  /*0d70*/  VOTEU.ALL UP1, P1 ;  /* 0x0000000000ff7886 */ /* 0x000fe20000820000 */
[----:B------:R-:W-:Y:S01]  /*0d80*/  UISETP.NE.AND UP4, UPT, UR10, URZ, UPT ;  /* 0x000000ff0a00728c */ /* 0x000fe2000bf85270 */
[----:B------:R-:W2:Y:S09]  /*0d90*/  FENCE.VIEW.ASYNC.S ;  /* 0x00000000000073c6 */ /* 0x000eb20000000000 */
[----:B--2---:R2:W4:Y:S01]  /*0da0*/  @!UP1 SYNCS.EXCH.64 URZ, [UR7+0xf0], UR12 ;  /* 0x0000f00c07ff95b2 */ /* 0x0045220008000100 */
[----:B---3--:R-:W-:-:S09]  /*0db0*/  UISETP.EQ.U32.AND UP1, UPT, UR8, 0x1, UPT ;  /* 0x000000010800788c */ /* 0x008fd2000bf22070 */
[----:B------:R-:W-:Y:S05]  /*0dc0*/  BRA.U !UP1, `(.L_x_15) ;  /* 0x0000000109087547 */ /* 0x000fea000b800000 */
[----:B-1--4-:R-:W-:Y:S01]  /*0dd0*/  UCGABAR_ARV ;  /* 0x00000000000079c7 */ /* 0x012fe20008000000 */
[----:B------:R-:W-:Y:S05]  /*0de0*/  BRA `(.L_x_16) ;  /* 0x0000000000047947 */ /* 0x000fea0003800000 */
.L_x_15:
[----:B-1--4-:R-:W-:Y:S01]  /*0df0*/  NOP ;  /* 0x0000000000007918 */ /* 0x012fe20000000000 */
.L_x_16:
[----:B------:R-:W1:Y:S01]  /*0e00*/  S2R R11, SR_CTAID.X ;  /* 0x00000000000b7919 */ /* 0x000e620000002500 */
[----:B------:R-:W-:-:S05]  /*0e10*/  CS2R.32 R96, SR_CgaSize ;  /* 0x0000000000607805 */ /* 0x000fca0000008a00 */
[----:B------:R-:W-:-:S05]  /*0e20*/  IMAD R96, R96, -0xa0, RZ ;  /* 0xffffff6060607824 */ /* 0x000fca00078e02ff */
[----:B------:R-:W-:-:S14]  /*0e30*/  R2UR UR8, R96 ;  /* 0x00000000600872ca */ /* 0x000fdc00000e0000 */
[----:B------:R-:W3:Y:S01]  /*0e40*/  LDCU UR8, c[0x0][UR8+0x2b0] ;  /* 0x00005600080877ac */ /* 0x000ee20008000800 */
[----:B------:R-:W-:-:S05]  /*0e50*/  CS2R.32 R0, SR_CgaSize ;  /* 0x0000000000007805 */ /* 0x000fca0000008a00 */
[----:B------:R-:W-:-:S06]  /*0e60*/  IMAD R0, R0, -0xa0, RZ ;  /* 0xffffff6000007824 */ /* 0x000fcc00078e02ff */
[----:B------:R-:W4:Y:S01]  /*0e70*/  LDC R0, c[0x0][R0+0x2a0] ;  /* 0x0000a80000007b82 */ /* 0x000f220000000800 */
[----:B------:R-:W-:Y:S01]  /*0e80*/  PRMT R8, RZ, 0x7610, R8 ;  /* 0x00007610ff087816 */ /* 0x000fe20000000008 */
[----:B------:R-:W3:Y:S01]  /*0e90*/  S2R R20, SR_CTAID.Y ;  /* 0x0000000000147919 */ /* 0x000ee20000002600 */
[----:B------:R-:W-:-:S05]  /*0ea0*/  CS2R.32 R96, SR_CgaSize ;  /* 0x0000000000607805 */ /* 0x000fca0000008a00 */
[----:B------:R-:W-:-:S05]  /*0eb0*/  IMAD R96, R96, -0xa0, RZ ;  /* 0xffffff6060607824 */ /* 0x000fca00078e02ff */
[----:B--2---:R-:W-:-:S14]  /*0ec0*/  R2UR UR7, R96 ;  /* 0x00000000600772ca */ /* 0x004fdc00000e0000 */
[----:B------:R-:W2:Y:S01]  /*0ed0*/  LDCU UR7, c[0x0][UR7+0x2b4] ;  /* 0x00005680070777ac */ /* 0x000ea20008000800 */
[----:B------:R-:W-:Y:S01]  /*0ee0*/  UISETP.NE.AND UP2, UPT, UR10, 0x2, UPT ;  /* 0x000000020a00788c */ /* 0x000fe2000bf45270 */
[----:B------:R-:W3:Y:S01]  /*0ef0*/  LDC R9, c[0x0][0xb24] ;  /* 0x0002c900ff097b82 */ /* 0x000ee20000000800 */
[----:B------:R-:W-:-:S05]  /*0f00*/  CS2R.32 R94, SR_CgaSize ;  /* 0x00000000005e7805 */ /* 0x000fca0000008a00 */
[----:B------:R-:W-:-:S06]  /*0f10*/  IMAD R94, R94, -0xa0, RZ ;  /* 0xffffff605e5e7824 */ /* 0x000fcc00078e02ff */
[----:B------:R-:W4:Y:S08]  /*0f20*/  LDC R94, c[0x0][R94+0x2a4] ;  /* 0x0000a9005e5e7b82 */ /* 0x000f300000000800 */
[----:B------:R-:W4:Y:S01]  /*0f30*/  LDC R40, c[0x0][0xb24] ;  /* 0x0002c900ff287b82 */ /* 0x000f220000000800 */
[----:B-1----:R-:W-:Y:S01]  /*0f40*/  I2FP.F32.U32 R4, R11 ;  /* 0x0000000b00047245 */ /* 0x002fe20000201000 */
[----:B------:R-:W-:-:S06]  /*0f50*/  IMAD.MOV.U32 R21, RZ, RZ, R11 ;  /* 0x000000ffff157224 */ /* 0x000fcc00078e000b */
[----:B------:R-:W1:Y:S01]  /*0f60*/  S2UR UR36, SR_CTAID.Z ;  /* 0x00000000002479c3 */ /* 0x000e620000002700 */
[----:B---3--:R-:W-:Y:S02]  /*0f70*/  ISETP.GE.AND P0, PT, R9, 0x1, PT ;  /* 0x000000010900780c */ /* 0x008fe40003f06270 */
[----:B------:R-:W-:Y:S01]  /*0f80*/  I2FP.F32.U32 R2, R20 ;  /* 0x0000001400027245 */ /* 0x000fe20000201000 */
[----:B------:R-:W-:-:S04]  /*0f90*/  FMUL R4, R4, UR8 ;  /* 0x0000000804047c20 */ /* 0x000fc80008400000 */
[----:B--2---:R-:W-:Y:S01]  /*0fa0*/  FMUL R2, R2, UR7 ;  /* 0x0000000702027c20 */ /* 0x004fe20008400000 */
[----:B------:R-:W2:Y:S01]  /*0fb0*/  F2I.U32.TRUNC.NTZ R96, R4 ;  /* 0x0000000400607305 */ /* 0x000ea2000020f000 */
[----:B------:R-:W3:Y:S07]  /*0fc0*/  LDCU UR7, c[0x0][0xb30] ;  /* 0x00016600ff0777ac */ /* 0x000eee0008000800 */
[----:B------:R-:W1:Y:S01]  /*0fd0*/  F2I.U32.TRUNC.NTZ R3, R2 ;  /* 0x0000000200037305 */ /* 0x000e62000020f000 */
[----:B--2---:R-:W-:-:S04]  /*0fe0*/  IMAD.MOV R96, RZ, RZ, -R96 ;  /* 0x000000ffff607224 */ /* 0x004fc800078e0a60 */
[----:B----4-:R-:W-:Y:S01]  /*0ff0*/  IMAD R96, R0, R96, R11 ;  /* 0x0000006000607224 */ /* 0x010fe200078e020b */
[----:B------:R-:W-:Y:S01]  /*1000*/  PRMT R0, RZ, 0x7610, R0 ;  /* 0x00007610ff007816 */ /* 0x000fe20000000000 */
[----:B---3--:R-:W-:Y:S01]  /*1010*/  UISETP.NE.AND UP3, UPT, UR7, 0x1, UPT ;  /* 0x000000010700788c */ /* 0x008fe2000bf65270 */
[----:B-1----:R-:W-:-:S05]  /*1020*/  IADD3 R3, PT, PT, -R3, RZ, RZ ;  /* 0x000000ff03037210 */ /* 0x002fca0007ffe1ff */
[----:B------:R-:W-:Y:S01]  /*1030*/  IMAD R94, R94, R3, R20 ;  /* 0x000000035e5e7224 */ /* 0x000fe200078e0214 */
[----:B------:R-:W-:Y:S06]  /*1040*/  BRA.U UP4, `(.L_x_17) ;  /* 0x0000000104247547 */ /* 0x000fec000b800000 */
[----:B------:R-:W-:Y:S01]  /*1050*/  ISETP.NE.AND P1, PT, R94, RZ, PT ;  /* 0x000000ff5e00720c */ /* 0x000fe20003f25270 */
[----:B------:R-:W-:Y:S01]  /*1060*/  IMAD.MOV.U32 R0, RZ, RZ, 0x3 ;  /* 0x00000003ff007424 */ /* 0x000fe200078e00ff */
[C---:B------:R-:W-:Y:S02]  /*1070*/  LOP3.LUT R3, R96.reuse, 0xfffffffe, RZ, 0xc0, !PT ;  /* 0xfffffffe60037812 */ /* 0x040fe400078ec0ff */
[----:B------:R-:W-:Y:S02]  /*1080*/  ISETP.LT.U32.OR P1, PT, R96, 0x2, !P1 ;  /* 0x000000026000780c */ /* 0x000fe40004f21470 */
[----:B------:R-:W-:Y:S02]  /*1090*/  SHF.L.U32 R0, R0, R3, RZ ;  /* 0x0000000300007219 */ /* 0x000fe400000006ff */
[----:B------:R-:W-:Y:S02]  /*10a0*/  SEL R5, RZ, 0x1, !P1 ;  /* 0x00000001ff057807 */ /* 0x000fe40004800000 */
[----:B------:R-:W-:-:S05]  /*10b0*/  SEL R2, RZ, 0x2, !P1 ;  /* 0x00000002ff027807 */ /* 0x000fca0004800000 */
[----:B------:R-:W-:-:S05]  /*10c0*/  IMAD.IADD R2, R5, 0x1, R2 ;  /* 0x0000000105027824 */ /* 0x000fca00078e0202 */
[----:B------:R-:W-:Y:S02]  /*10d0*/  PRMT R8, R2, 0x7610, R8 ;  /* 0x0000761002087816 */ /* 0x000fe40000000008 */
.L_x_17:
[----:B------:R-:W-:Y:S05]  /*10e0*/  @!P0 BRA `(.L_x_18) ;  /* 0x0000000000b88947 */ /* 0x000fea0003800000 */
[----:B------:R-:W1:Y:S01]  /*10f0*/  LDC.64 R4, c[0x0][0xb18] ;  /* 0x0002c600ff047b82 */ /* 0x000e620000000a00 */
[----:B------:R-:W-:-:S07]  /*1100*/  ISETP.NE.AND P0, PT, R9, 0x1, PT ;  /* 0x000000010900780c */ /* 0x000fce0003f05270 */
[----:B------:R-:W2:Y:S08]  /*1110*/  LDC R14, c[0x0][0xb0c] ;  /* 0x0002c300ff0e7b82 */ /* 0x000eb00000000800 */
[----:B------:R-:W3:Y:S08]  /*1120*/  LDC R13, c[0x0][0x370] ;  /* 0x0000dc00ff0d7b82 */ /* 0x000ef00000000800 */
[----:B------:R-:W4:Y:S01]  /*1130*/  LDC R16, c[0x0][0x374] ;  /* 0x0000dd00ff107b82 */ /* 0x000f220000000800 */
[----:B-1----:R-:W-:-:S07]  /*1140*/  ISETP.NE.AND P1, PT, R4, 0x1, PT ;  /* 0x000000010400780c */ /* 0x002fce0003f25270 */
[----:B------:R-:W3:Y:S01]  /*1150*/  LDC.64 R6, c[0x0][0xb10] ;  /* 0x0002c400ff067b82 */ /* 0x000ee20000000a00 */
[----:B--2---:R-:W-:-:S07]  /*1160*/  ISETP.NE.AND P2, PT, R14, 0x1, PT ;  /* 0x000000010e00780c */ /* 0x004fce0003f45270 */
[----:B------:R-:W1:Y:S08]  /*1170*/  LDC R12, c[0x0][0xb20] ;  /* 0x0002c800ff0c7b82 */ /* 0x000e700000000800 */
[----:B------:R-:W2:Y:S01]  /*1180*/  LDC.64 R2, c[0x0][0xb28] ;  /* 0x0002ca00ff027b82 */ /* 0x000ea20000000a00 */
[----:B----4-:R-:W-:-:S04]  /*1190*/  IMAD.HI.U32 R15, R16, R5, RZ ;  /* 0x00000005100f7227 */ /* 0x010fc800078e00ff */
[----:B------:R-:W-:-:S04]  /*11a0*/  IMAD.HI.U32 R5, R20, R5, RZ ;  /* 0x0000000514057227 */ /* 0x000fc800078e00ff */
[----:B---3--:R-:W-:-:S04]  /*11b0*/  IMAD.HI.U32 R18, R13, R6, RZ ;  /* 0x000000060d127227 */ /* 0x008fc800078e00ff */
[C---:B------:R-:W-:Y:S01]  /*11c0*/  IMAD.HI.U32 R22, R11.reuse, R6, RZ ;  /* 0x000000060b167227 */ /* 0x040fe200078e00ff */
[-C--:B------:R-:W-:Y:S02]  /*11d0*/  @P2 SHF.R.U32.HI R13, RZ, R7.reuse, R18 ;  /* 0x00000007ff0d2219 */ /* 0x080fe40000011612 */
[-C--:B-1----:R-:W-:Y:S02]  /*11e0*/  @P1 SHF.R.U32.HI R16, RZ, R12.reuse, R15 ;  /* 0x0000000cff101219 */ /* 0x082fe4000001160f */
[----:B------:R-:W-:Y:S02]  /*11f0*/  SHF.R.U32.HI R5, RZ, R12, R5 ;  /* 0x0000000cff057219 */ /* 0x000fe40000011605 */
[----:B------:R-:W-:Y:S02]  /*1200*/  SHF.R.U32.HI R22, RZ, R7, R22 ;  /* 0x00000007ff167219 */ /* 0x000fe40000011616 */
[----:B------:R-:W-:Y:S01]  /*1210*/  SEL R5, R20, R5, !P1 ;  /* 0x0000000514057207 */ /* 0x000fe20004800000 */
[----:B--2---:R-:W-:Y:S01]  /*1220*/  IMAD.HI.U32 R18, R16, R2, RZ ;  /* 0x0000000210127227 */ /* 0x004fe200078e00ff */
[----:B------:R-:W-:-:S02]  /*1230*/  SEL R21, R11, R22, !P2 ;  /* 0x000000160b157207 */ /* 0x000fc40005000000 */
[----:B------:R-:W-:Y:S01]  /*1240*/  IADD3 R7, PT, PT, -R5, RZ, RZ ;  /* 0x000000ff05077210 */ /* 0x000fe20007ffe1ff */
[----:B------:R-:W-:Y:S01]  /*1250*/  IMAD.HI.U32 R6, R13, R2, RZ ;  /* 0x000000020d067227 */ /* 0x000fe200078e00ff */
[----:B------:R-:W-:-:S03]  /*1260*/  @P0 SHF.R.U32.HI R16, RZ, R3, R18 ;  /* 0x00000003ff100219 */ /* 0x000fc60000011612 */
[----:B------:R-:W-:Y:S01]  /*1270*/  IMAD R7, R4, R7, R20 ;  /* 0x0000000704077224 */ /* 0x000fe200078e0214 */
[----:B------:R-:W-:Y:S01]  /*1280*/  @P0 SHF.R.U32.HI R13, RZ, R3, R6 ;  /* 0x00000003ff0d0219 */ /* 0x000fe20000011606 */
[----:B------:R-:W-:-:S04]  /*1290*/  IMAD R16, R16, R9, RZ ;  /* 0x0000000910107224 */ /* 0x000fc800078e02ff */
[----:B------:R-:W-:Y:S01]  /*12a0*/  IMAD R6, R13, R9, RZ ;  /* 0x000000090d067224 */ /* 0x000fe200078e02ff */
[----:B------:R-:W-:-:S04]  /*12b0*/  ISETP.GE.AND P1, PT, R5, R16, PT ;  /* 0x000000100500720c */ /* 0x000fc80003f26270 */
[----:B------:R-:W-:Y:S01]  /*12c0*/  ISETP.GE.OR P1, PT, R21, R6, P1 ;  /* 0x000000061500720c */ /* 0x000fe20000f26670 */
[----:B------:R-:W-:-:S05]  /*12d0*/  IMAD.HI.U32 R6, R5, R2, RZ ;  /* 0x0000000205067227 */ /* 0x000fca00078e00ff */
[----:B------:R-:W-:-:S04]  /*12e0*/  SHF.R.U32.HI R6, RZ, R3, R6 ;  /* 0x00000003ff067219 */ /* 0x000fc80000011606 */
[----:B------:R-:W-:-:S03]  /*12f0*/  SEL R6, R5, R6, !P0 ;  /* 0x0000000605067207 */ /* 0x000fc60004000000 */
[----:B------:R-:W-:Y:S01]  /*1300*/  @!P1 IMAD.HI.U32 R12, R21, R2, RZ ;  /* 0x00000002150c9227 */ /* 0x000fe200078e00ff */
[----:B------:R-:W-:-:S04]  /*1310*/  IADD3 R2, PT, PT, -R6, RZ, RZ ;  /* 0x000000ff06027210 */ /* 0x000fc80007ffe1ff */
[----:B------:R-:W-:Y:S01]  /*1320*/  @!P1 SHF.R.U32.HI R12, RZ, R3, R12 ;  /* 0x00000003ff0c9219 */ /* 0x000fe2000001160c */
[----:B------:R-:W-:-:S03]  /*1330*/  IMAD R2, R9, R2, R5 ;  /* 0x0000000209027224 */ /* 0x000fc600078e0205 */
[----:B------:R-:W-:-:S05]  /*1340*/  @!P1 SEL R3, R21, R12, !P0 ;  /* 0x0000000c15039207 */ /* 0x000fca0004000000 */
[--C-:B------:R-:W-:Y:S02]  /*1350*/  @!P1 IMAD.IADD R6, R6, 0x1, -R3.reuse ;  /* 0x0000000106069824 */ /* 0x100fe400078e0a03 */
[----:B------:R-:W-:Y:S01]  /*1360*/  @!P1 IMAD R3, R2, R13, R3 ;  /* 0x0000000d02039224 */ /* 0x000fe200078e0203 */
[----:B------:R-:W-:Y:S01]  /*1370*/  IADD3 R2, PT, PT, -R21, RZ, RZ ;  /* 0x000000ff15027210 */ /* 0x000fe20007ffe1ff */
[----:B------:R-:W-:Y:S02]  /*1380*/  @!P1 IMAD R5, R6, R9, R21 ;  /* 0x0000000906059224 */ /* 0x000fe400078e0215 */
[----:B------:R-:W-:Y:S02]  /*1390*/  @!P1 IMAD.MOV.U32 R21, RZ, RZ, R3 ;  /* 0x000000ffff159224 */ /* 0x000fe400078e0003 */
[----:B------:R-:W-:Y:S02]  /*13a0*/  IMAD R2, R14, R2, R11 ;  /* 0x000000020e027224 */ /* 0x000fe400078e020b */
[----:B------:R-:W-:-:S02]  /*13b0*/  IMAD R20, R5, R4, R7 ;  /* 0x0000000405147224 */ /* 0x000fc400078e0207 */
[----:B------:R-:W-:Y:S02]  /*13c0*/  IMAD R21, R21, R14, R2 ;  /* 0x0000000e15157224 */ /* 0x000fe400078e0202 */
.L_x_18:
[----:B------:R-:W-:Y:S05]  /*13d0*/  BRA.U UP3, `(.L_x_19) ;  /* 0x0000000103407547 */ /* 0x000fea000b800000 */
[----:B------:R-:W1:Y:S08]  /*13e0*/  LDC.64 R4, c[0x0][0xb10] ;  /* 0x0002c400ff047b82 */ /* 0x000e700000000a00 */
[----:B------:R-:W2:Y:S08]  /*13f0*/  LDC.64 R2, c[0x0][0xb18] ;  /* 0x0002c600ff027b82 */ /* 0x000eb00000000a00 */
[----:B------:R-:W3:Y:S08]  /*1400*/  LDC R6, c[0x0][0xb20] ;  /* 0x0002c800ff067b82 */ /* 0x000ef00000000800 */
[----:B------:R-:W4:Y:S01]  /*1410*/  LDC R12, c[0x0][0xb0c] ;  /* 0x0002c300ff0c7b82 */ /* 0x000f220000000800 */
[----:B-1----:R-:W-:-:S05]  /*1420*/  IMAD.HI.U32 R4, R21, R4, RZ ;  /* 0x0000000415047227 */ /* 0x002fca00078e00ff */
[----:B------:R-:W-:Y:S01]  /*1430*/  SHF.R.U32.HI R4, RZ, R5, R4 ;  /* 0x00000005ff047219 */ /* 0x000fe20000011604 */
[----:B--2---:R-:W-:Y:S01]  /*1440*/  IMAD.HI.U32 R3, R20, R3, RZ ;  /* 0x0000000314037227 */ /* 0x004fe200078e00ff */
[----:B------:R-:W-:-:S04]  /*1450*/  ISETP.NE.AND P0, PT, R2, 0x1, PT ;  /* 0x000000010200780c */ /* 0x000fc80003f05270 */
[----:B---3--:R-:W-:-:S04]  /*1460*/  SHF.R.U32.HI R3, RZ, R6, R3 ;  /* 0x00000006ff037219 */ /* 0x008fc80000011603 */
[----:B------:R-:W-:Y:S02]  /*1470*/  SEL R3, R20, R3, !P0 ;  /* 0x0000000314037207 */ /* 0x000fe40004000000 */
[----:B----4-:R-:W-:-:S04]  /*1480*/  ISETP.NE.AND P1, PT, R12, 0x1, PT ;  /* 0x000000010c00780c */ /* 0x010fc80003f25270 */
[----:B------:R-:W-:-:S05]  /*1490*/  SEL R6, R21, R4, !P1 ;  /* 0x0000000415067207 */ /* 0x000fca0004800000 */
[----:B------:R-:W-:Y:S02]  /*14a0*/  IMAD.IADD R4, R3, 0x1, -R6 ;  /* 0x0000000103047824 */ /* 0x000fe400078e0a06 */
[----:B------:R-:W-:Y:S02]  /*14b0*/  IMAD.IADD R3, R6, 0x1, -R3 ;  /* 0x0000000106037824 */ /* 0x000fe400078e0a03 */
[----:B------:R-:W-:Y:S02]  /*14c0*/  IMAD R21, R4, R12, R21 ;  /* 0x0000000c04157224 */ /* 0x000fe400078e0215 */
[----:B------:R-:W-:Y:S02]  /*14d0*/  IMAD R20, R3, R2, R20 ;  /* 0x0000000203147224 */ /* 0x000fe400078e0214 */
.L_x_19:
[----:B------:R-:W-:Y:S05]  /*14e0*/  BRA.U !UP1, `(.L_x_20) ;  /* 0x00000001090c7547 */ /* 0x000fea000b800000 */
[----:B------:R-:W-:Y:S01]  /*14f0*/  UCGABAR_WAIT ;  /* 0x0000000000007dc7 */ /* 0x000fe20008000000 */
[----:B------:R-:W-:Y:S01]  /*1500*/  CCTL.IVALL ;  /* 0x00000000ff00798f */ /* 0x000fe20002000000 */
[----:B------:R-:W-:Y:S05]  /*1510*/  BRA `(.L_x_21) ;  /* 0x0000000000047947 */ /* 0x000fea0003800000 */
.L_x_20:
[----:B------:R-:W-:Y:S06]  /*1520*/  BAR.SYNC.DEFER_BLOCKING 0x0 ;  /* 0x0000000000007b1d */ /* 0x000fec0000010000 */
.L_x_21:
[----:B------:R-:W-:Y:S05]  /*1530*/  BRA.U UP2, `(.L_x_22) ;  /* 0x0000001102a87547 */ /* 0x000fea000b800000 */
[----:B------:R-:W1:Y:S01]  /*1540*/  LDCU UR4, c[0x0][0x38c] ;  /* 0x00007180ff0477ac */ /* 0x000e620008000800 */
[----:B------:R-:W2:Y:S01]  /*1550*/  LDC R9, c[0x0][0x370] ;  /* 0x0000dc00ff097b82 */ /* 0x000ea20000000800 */
[----:B------:R-:W-:Y:S01]  /*1560*/  IMAD.SHL.U32 R16, R11, 0x40, RZ ;  /* 0x000000400b107824 */ /* 0x000fe200078e00ff */
[----:B------:R-:W-:Y:S01]  /*1570*/  PLOP3.LUT P1, PT, PT, PT, UP5, 0x80, 0x8 ;  /* 0x000000000008781c */ /* 0x000fe20003f2f058 */
[----:B------:R-:W-:Y:S01]  /*1580*/  HFMA2 R12, -RZ, RZ, 0, 0 ;  /* 0x00000000ff0c7431 */ /* 0x000fe200000001ff */
[----:B------:R-:W-:Y:S01]  /*1590*/  UISETP.NE.AND UP1, UPT, UR10, URZ, UPT ;  /* 0x000000ff0a00728c */ /* 0x000fe2000bf25270 */
[----:B------:R-:W-:Y:S01]  /*15a0*/  ISETP.NE.AND P4, PT, R10, RZ, P5 ;  /* 0x000000ff0a00720c */ /* 0x000fe20002f85270 */
[----:B------:R-:W-:Y:S01]  /*15b0*/  IMAD.MOV.U32 R15, RZ, RZ, 0x1 ;  /* 0x00000001ff0f7424 */ /* 0x000fe200078e00ff */
[----:B------:R-:W-:Y:S01]  /*15c0*/  PLOP3.LUT P1, PT, P1, PT, PT, 0x8, 0x80 ;  /* 0x000000000080781c */ /* 0x000fe20000f2e170 */
[----:B------:R-:W3:Y:S01]  /*15d0*/  LDC R0, c[0x0][0x374] ;  /* 0x0000dd00ff007b82 */ /* 0x000ee20000000800 */
[----:B------:R-:W-:Y:S01]  /*15e0*/  IMAD.MOV.U32 R14, RZ, RZ, RZ ;  /* 0x000000ffff0e7224 */ /* 0x000fe200078e00ff */
[----:B------:R-:W-:Y:S01]  /*15f0*/  MOV R8, 0x1 ;  /* 0x0000000100087802 */ /* 0x000fe20000000f00 */
[----:B------:R-:W-:Y:S01]  /*1600*/  IMAD.MOV.U32 R10, RZ, RZ, RZ ;  /* 0x000000ffff0a7224 */ /* 0x000fe200078e00ff */
[----:B------:R-:W-:Y:S01]  /*1610*/  LOP3.LUT R16, R16, 0x40, RZ, 0xc0, !PT ;  /* 0x0000004010107812 */ /* 0x000fe200078ec0ff */
[----:B------:R-:W4:Y:S01]  /*1620*/  LDCU.64 UR14, c[0x0][0x348] ;  /* 0x00006900ff0e77ac */ /* 0x000f220008000a00 */
[----:B-1----:R-:W-:-:S02]  /*1630*/  UIADD3 UR5, UPT, UPT, UR4, 0x1f, URZ ;  /* 0x0000001f04057890 */ /* 0x002fc4000fffe0ff */
[----:B------:R-:W-:Y:S02]  /*1640*/  USEL UR22, UR6, 0x2, UP1 ;  /* 0x0000000206167887 */ /* 0x000fe40008800000 */
[----:B------:R-:W-:Y:S01]  /*1650*/  USHF.R.S32.HI UR7, URZ, 0x1f, UR5 ;  /* 0x0000001fff077899 */ /* 0x000fe20008011405 */
[----:B------:R-:W-:-:S03]  /*1660*/  UMOV UR23, URZ ;  /* 0x000000ff00177c82 */ /* 0x000fc60008000000 */
[----:B------:R-:W-:Y:S02]  /*1670*/  ULEA.HI UR7, UR7, UR5, URZ, 0x5 ;  /* 0x0000000507077291 */ /* 0x000fe4000f8f28ff */
[----:B------:R-:W-:Y:S02]  /*1680*/  UIADD3 UR5, UPT, UPT, UR4, -0x1, URZ ;  /* 0xffffffff04057890 */ /* 0x000fe4000fffe0ff */
[----:B------:R-:W-:Y:S02]  /*1690*/  USHF.R.S32.HI UR7, URZ, 0x5, UR7 ;  /* 0x00000005ff077899 */ /* 0x000fe40008011407 */
[----:B------:R-:W-:Y:S02]  /*16a0*/  UISETP.GE.U32.AND UP2, UPT, UR5, -0x3f, UPT ;  /* 0xffffffc10500788c */ /* 0x000fe4000bf46070 */
[----:B------:R-:W-:Y:S02]  /*16b0*/  UISETP.LT.U32.AND UP0, UPT, UR7, 0x4, UPT ;  /* 0x000000040700788c */ /* 0x000fe4000bf01070 */
[----:B------:R-:W-:-:S02]  /*16c0*/  UIADD3 UR4, UPT, UPT, UR4, 0x3e, URZ ;  /* 0x0000003e04047890 */ /* 0x000fc4000fffe0ff */
[----:B------:R-:W-:-:S04]  /*16d0*/  USEL UR5, UR7, 0x4, UP0 ;  /* 0x0000000407057887 */ /* 0x000fc80008000000 */
[----:B------:R-:W-:Y:S02]  /*16e0*/  UIADD3 UR21, UPT, UPT, UR5, -0x1, URZ ;  /* 0xffffffff05157890 */ /* 0x000fe4000fffe0ff */
[----:B------:R-:W-:Y:S02]  /*16f0*/  @UP2 UIADD3 UR21, UPT, UPT, UR5, URZ, URZ ;  /* 0x000000ff05152290 */ /* 0x000fe4000fffe0ff */
[----:B------:R-:W-:Y:S02]  /*1700*/  UIADD3 UR24, UPT, UPT, UR7, -UR5, URZ ;  /* 0x8000000507187290 */ /* 0x000fe4000fffe0ff */
[----:B------:R-:W-:Y:S02]  /*1710*/  UIADD3 UR13, UPT, UPT, UR21, 0x1, URZ ;  /* 0x00000001150d7890 */ /* 0x000fe4000fffe0ff */
[----:B--2-4-:R-:W-:-:S12]  /*1720*/  UIADD3 UR21, UPT, UPT, -UR21, URZ, URZ ;  /* 0x000000ff15157290 */ /* 0x014fd8000fffe1ff */
.L_x_42:
[----:B------:R-:W-:Y:S01]  /*1730*/  UISETP.NE.AND UP0, UPT, UR37, URZ, UPT ;  /* 0x000000ff2500728c */ /* 0x000fe2000bf05270 */
[----:B------:R-:W1:Y:S08]  /*1740*/  S2UR UR37, SR_CgaCtaId ;  /* 0x00000000002579c3 */ /* 0x000e700000008800 */
[----:B------:R-:W-:Y:S05]  /*1750*/  BRA.U UP0, `(.L_x_23) ;  /* 0x0000000100347547 */ /* 0x000fea000b800000 */
[----:B------:R-:W2:Y:S01]  /*1760*/  S2R R2, SR_CgaCtaId ;  /* 0x0000000000027919 */ /* 0x000ea20000008800 */
[----:B------:R-:W-:-:S04]  /*1770*/  MOV R3, 0x400 ;  /* 0x0000040000037802 */ /* 0x000fc80000000f00 */
[----:B--2---:R-:W-:Y:S02]  /*1780*/  LEA R3, R2, R3, 0x18 ;  /* 0x0000000302037211 */ /* 0x004fe400078ec0ff */
[----:B------:R-:W-:-:S03]  /*1790*/  SHF.L.U32 R2, R8, 0x1f, RZ ;  /* 0x0000001f08027819 */ /* 0x000fc600000006ff */
[----:B------:R-:W-:-:S04]  /*17a0*/  IMAD R3, R10, 0x8, R3 ;  /* 0x000000080a037824 */ /* 0x000fc800078e0203 */
[----:B------:R-:W2:Y:S02]  /*17b0*/  SYNCS.PHASECHK.TRANS64.TRYWAIT P0, [R3+URZ+0xe0], R2 ;  /* 0x0000e002030075a7 */ /* 0x000ea400080011ff */
[----:B--2---:R-:W-:Y:S05]  /*17c0*/  @!P0 BRA `(.L_x_24) ;  /* 0x0000006000308947 */ /* 0x004fea0003800000 */
.L_x_123:
[----:B------:R-:W-:Y:S01]  /*17d0*/  VIADD R10, R10, 0x1 ;  /* 0x000000010a0a7836 */ /* 0x000fe20000000000 */
[----:B------:R2:W-:Y:S04]  /*17e0*/  SYNCS.ARRIVE.TRANS64.A1T0 RZ, [R3+URZ+0xd0], RZ ;  /* 0x0000d0ff03ff79a7 */ /* 0x0005e800081000ff */
[----:B------:R-:W-:-:S04]  /*17f0*/  ISETP.NE.AND P0, PT, R10, 0x2, PT ;  /* 0x000000020a00780c */ /* 0x000fc80003f05270 */
[----:B------:R-:W-:Y:S02]  /*1800*/  SEL R10, R10, RZ, P0 ;  /* 0x000000ff0a0a7207 */ /* 0x000fe40000000000 */
[----:B--2---:R-:W-:-:S04]  /*1810*/  SEL R3, RZ, 0x1, P0 ;  /* 0x00000001ff037807 */ /* 0x004fc80000000000 */
[----:B------:R-:W-:-:S07]  /*1820*/  LOP3.LUT R8, R8, R3, RZ, 0x3c, !PT ;  /* 0x0000000308087212 */ /* 0x000fce00078e3cff */
.L_x_23:
[----:B------:R-:W-:Y:S01]  /*1830*/  UMOV UR6, 0x400 ;  /* 0x0000040000067882 */ /* 0x000fe20000000000 */
[----:B------:R-:W-:Y:S01]  /*1840*/  LEA.HI R3, R21, R21, RZ, 0x1 ;  /* 0x0000001515037211 */ /* 0x000fe200078f08ff */
[----:B-1----:R-:W-:Y:S01]  /*1850*/  ULEA UR6, UR37, UR6, 0x18 ;  /* 0x0000000625067291 */ /* 0x002fe2000f8ec0ff */
[----:B------:R-:W-:Y:S01]  /*1860*/  SHF.L.U32 R2, R15, 0x1f, RZ ;  /* 0x0000001f0f027819 */ /* 0x000fe200000006ff */
[----:B------:R-:W-:Y:S01]  /*1870*/  UISETP.GE.U32.AND UP0, UPT, UR4, 0x3f, UPT ;  /* 0x0000003f0400788c */ /* 0x000fe2000bf06070 */
[C---:B------:R-:W-:Y:S01]  /*1880*/  R2UR UR9, R16.reuse ;  /* 0x00000000100972ca */ /* 0x040fe200000e0000 */
[----:B------:R-:W-:Y:S01]  /*1890*/  ULEA UR8, UR23, UR6, 0x3 ;  /* 0x0000000617087291 */ /* 0x000fe2000f8e18ff */
[----:B------:R-:W-:Y:S01]  /*18a0*/  IMAD.SHL.U32 R3, R3, 0x40, RZ ;  /* 0x0000004003037824 */ /* 0x000fe200078e00ff */
[----:B------:R-:W-:Y:S01]  /*18b0*/  R2UR UR11, R16 ;  /* 0x00000000100b72ca */ /* 0x000fe200000e0000 */
[----:B------:R-:W-:-:S03]  /*18c0*/  UMOV UR25, URZ ;  /* 0x000000ff00197c82 */ /* 0x000fc60008000000 */
[----:B------:R-:W-:-:S03]  /*18d0*/  R2UR UR35, R3 ;  /* 0x00000000032372ca */ /* 0x000fc600000e0000 */
[----:B------:R1:W2:Y:S01]  /*18e0*/  SYNCS.PHASECHK.TRANS64.TRYWAIT P0, [UR8+0x20], R2 ;  /* 0x00002002ff0075a7 */ /* 0x0002a20008001108 */
[----:B------:R-:W-:-:S09]  /*18f0*/  R2UR UR8, R20 ;  /* 0x00000000140872ca */ /* 0x000fd200000e0000 */
[----:B------:R-:W-:-:S04]  /*1900*/  ULOP3.LUT UR35, UR9, 0xffffff80, UR35, 0xf8, !UPT ;  /* 0xffffff8009237892 */ /* 0x000fc8000f8ef823 */
[----:B------:R-:W-:Y:S01]  /*1910*/  ULEA UR11, UR8, UR11, 0x7 ;  /* 0x0000000b080b7291 */ /* 0x000fe2000f8e38ff */
[----:B------:R-:W-:Y:S11]  /*1920*/  BRA.U !UP0, `(.L_x_25) ;  /* 0x0000000108bc7547 */ /* 0x000ff6000b800000 */
[----:B------:R-:W-:Y:S01]  /*1930*/  UMOV UR16, UR21 ;  /* 0x0000001500107c82 */ /* 0x000fe20008000000 */
[----:B------:R-:W-:Y:S01]  /*1940*/  UMOV UR17, UR23 ;  /* 0x0000001700117c82 */ /* 0x000fe20008000000 */
[----:B------:R-:W-:-:S05]  /*1950*/  UMOV UR34, URZ ;  /* 0x000000ff00227c82 */ /* 0x000fca0008000000 */
.L_x_31:
[----:B------:R-:W-:Y:S01]  /*1960*/  ULEA UR33, UR17, UR6, 0x3 ;  /* 0x0000000611217291 */ /* 0x000fe2000f8e18ff */
[----:B------:R-:W-:Y:S01]  /*1970*/  @P5 MOV R3, 0x2000 ;  /* 0x0000200000035802 */ /* 0x000fe20000000f00 */
[----:B-12-4-:R-:W-:Y:S10]  /*1980*/  @P0 BRA `(.L_x_26) ;  /* 0x00000000000c0947 */ /* 0x016ff40003800000 */
[----:B------:R-:W-:-:S04]  /*1990*/  SHF.L.U32 R5, R15, 0x1f, RZ ;  /* 0x0000001f0f057819 */ /* 0x000fc800000006ff */
[----:B------:R-:W2:Y:S02]  /*19a0*/  SYNCS.PHASECHK.TRANS64.TRYWAIT P0, [UR33+0x20], R5 ;  /* 0x00002005ff0075a7 */ /* 0x000ea40008001121 */
[----:B--2---:R-:W-:Y:S05]  /*19b0*/  @!P0 BRA `(.L_x_27) ;  /* 0x0000005c00c88947 */ /* 0x004fea0003800000 */
.L_x_26:
[----:B------:R2:W-:Y:S01]  /*19c0*/  @P5 SYNCS.ARRIVE.TRANS64 RZ, [UR33], R3 ;  /* 0x00000003ffff59a7 */ /* 0x0005e20008000021 */
[----:B------:R-:W-:Y:S02]  /*19d0*/  ULOP3.LUT UR8, UR22, 0x2, URZ, 0xfc, !UPT ;  /* 0x0000000216087892 */ /* 0x000fe4000f8efcff */
[----:B------:R-:W-:Y:S02]  /*19e0*/  UIADD3 UR16, UPT, UPT, UR16, 0x1, URZ ;  /* 0x0000000110107890 */ /* 0x000fe4000fffe0ff */
[----:B------:R-:W-:Y:S02]  /*19f0*/  UISETP.NE.AND UP0, UPT, UR8, 0x2, UPT ;  /* 0x000000020800788c */ /* 0x000fe4000bf05270 */
[----:B------:R-:W-:-:S07]  /*1a00*/  UISETP.NE.AND UP2, UPT, UR16, 0x1, UPT ;  /* 0x000000011000788c */ /* 0x000fce000bf45270 */
[----:B------:R-:W-:Y:S05]  /*1a10*/  BRA.U UP0, `(.L_x_28) ;  /* 0x0000000100047547 */ /* 0x000fea000b800000 */
[----:B------:R-:W-:Y:S05]  /*1a20*/  BPT.TRAP 0x1 ;  /* 0x000000040000795c */ /* 0x000fea0000300000 */
.L_x_28:
[----:B------:R-:W-:Y:S04]  /*1a30*/  BSSY.RECONVERGENT B0, `(.L_x_29) ;  /* 0x0000003000007945 */ /* 0x000fe80003800200 */
[----:B------:R-:W-:Y:S05]  /*1a40*/  @!P4 BRA `(.L_x_30) ;  /* 0x000000000004c947 */ /* 0x000fea0003800000 */
[----:B------:R-:W-:Y:S05]  /*1a50*/  BPT.TRAP 0x1 ;  /* 0x000000040000795c */ /* 0x000fea0000300000 */
.L_x_30:
[----:B------:R-:W-:Y:S05]  /*1a60*/  BSYNC.RECONVERGENT B0 ;  /* 0x0000000000007941 */ /* 0x000fea0003800200 */
.L_x_29:
[----:B------:R-:W-:Y:S02]  /*1a70*/  UIADD3 UR23, UPT, UPT, UR17, 0x1, URZ ;  /* 0x0000000111177890 */ /* 0x000fe4000fffe0ff */
[----:B------:R-:W-:Y:S02]  /*1a80*/  UIADD3 UR28, UP1, UPT, UR14, 0x80, URZ ;  /* 0x000000800e1c7890 */ /* 0x000fe4000ff3e0ff */
[----:B------:R-:W-:Y:S02]  /*1a90*/  UISETP.NE.AND UP0, UPT, UR23, 0x4, UPT ;  /* 0x000000041700788c */ /* 0x000fe4000bf05270 */
[----:B------:R-:W-:Y:S02]  /*1aa0*/  ULOP3.LUT UR33, UR33, 0xfefffff8, URZ, 0xc0, !UPT ;  /* 0xfefffff821217892 */ /* 0x000fe4000f8ec0ff */
[----:B------:R-:W-:Y:S02]  /*1ab0*/  USEL UR9, URZ, 0x1, UP0 ;  /* 0x00000001ff097887 */ /* 0x000fe40008000000 */
[----:B------:R-:W-:-:S02]  /*1ac0*/  USEL UR23, UR23, URZ, UP0 ;  /* 0x000000ff17177287 */ /* 0x000fc40008000000 */
[----:B------:R-:W-:Y:S02]  /*1ad0*/  UIADD3 UR26, UP0, UPT, UR14, 0x180, URZ ;  /* 0x000001800e1a7890 */ /* 0x000fe4000ff1e0ff */
[----:B------:R-:W-:Y:S01]  /*1ae0*/  ULEA UR8, UR23, UR6, 0x3 ;  /* 0x0000000617087291 */ /* 0x000fe2000f8e18ff */
[----:B------:R-:W-:Y:S01]  /*1af0*/  LOP3.LUT R15, R15, UR9, RZ, 0x3c, !PT ;  /* 0x000000090f0f7c12 */ /* 0x000fe2000f8e3cff */
[----:B------:R-:W-:Y:S02]  /*1b00*/  UIADD3.X UR29, UPT, UPT, URZ, UR15, URZ, UP1, !UPT ;  /* 0x0000000fff1d7290 */ /* 0x000fe40008ffe4ff */
[----:B------:R-:W-:Y:S01]  /*1b10*/  UIADD3.X UR27, UPT, UPT, URZ, UR15, URZ, UP0, !UPT ;  /* 0x0000000fff1b7290 */ /* 0x000fe200087fe4ff */
[----:B-1----:R-:W-:Y:S01]  /*1b20*/  SHF.L.U32 R2, R15, 0x1f, RZ ;  /* 0x0000001f0f027819 */ /* 0x002fe200000006ff */
[----:B------:R-:W-:Y:S01]  /*1b30*/  UMOV UR18, 0x0 ;  /* 0x0000000000127882 */ /* 0x000fe20000000000 */
[----:B------:R-:W-:Y:S01]  /*1b40*/  UMOV UR19, 0x10000000 ;  /* 0x1000000000137882 */ /* 0x000fe20000000000 */
[----:B------:R-:W-:Y:S01]  /*1b50*/  UMOV UR10, UR34 ;  /* 0x00000022000a7c82 */ /* 0x000fe20008000000 */
[----:B------:R4:W1:Y:S01]  /*1b60*/  SYNCS.PHASECHK.TRANS64.TRYWAIT P0, [UR8+0x20], R2 ;  /* 0x00002002ff0075a7 */ /* 0x0008620008001108 */
[----:B------:R-:W-:Y:S01]  /*1b70*/  ULEA UR8, UR17, UR6, 0xb ;  /* 0x0000000611087291 */ /* 0x000fe2000f8e58ff */
[----:B------:R-:W-:Y:S01]  /*1b80*/  UMOV UR12, UR36 ;  /* 0x00000024000c7c82 */ /* 0x000fe20008000000 */
[----:B------:R-:W-:-:S02]  /*1b90*/  UMOV UR9, UR33 ;  /* 0x0000002100097c82 */ /* 0x000fc40008000000 */
[----:B------:R-:W-:Y:S02]  /*1ba0*/  UIADD3 UR32, UPT, UPT, UR8, 0x4300, URZ ;  /* 0x0000430008207890 */ /* 0x000fe4000fffe0ff */
[----:B------:R-:W-:Y:S01]  /*1bb0*/  UIADD3 UR8, UPT, UPT, UR8, 0x6300, URZ ;  /* 0x0000630008087890 */ /* 0x000fe2000fffe0ff */
[----:B------:R-:W-:Y:S01]  /*1bc0*/  UMOV UR25, UR13 ;  /* 0x0000000d00197c82 */ /* 0x000fe20008000000 */
[----:B------:R-:W-:-:S05]  /*1bd0*/  UMOV UR17, UR23 ;  /* 0x0000001700117c82 */ /* 0x000fca0008000000 */
[----:B------:R2:W-:Y:S02]  /*1be0*/  UTMALDG.3D.2CTA [UR32], [UR28], desc[UR18] ;  /* 0x000012201c0075b4 */ /* 0x0005e40008211000 */
[----:B------:R4:W-:Y:S01]  /*1bf0*/  UTMALDG.3D.2CTA [UR8], [UR26], desc[UR18] ;  /* 0x000012081a0075b4 */ /* 0x0009e20008211000 */
[----:B--2---:R-:W-:Y:S01]  /*1c00*/  UIADD3 UR34, UPT, UPT, UR34, 0x20, URZ ;  /* 0x0000002022227890 */ /* 0x004fe2000fffe0ff */
[----:B------:R-:W-:Y:S11]  /*1c10*/  BRA.U UP2, `(.L_x_31) ;  /* 0xfffffffd02507547 */ /* 0x000ff6000b83ffff */
.L_x_25:
[----:B----4-:R-:W-:Y:S01]  /*1c20*/  ULEA UR8, UR23, UR6, 0x3 ;  /* 0x0000000617087291 */ /* 0x010fe2000f8e18ff */
[----:B-1----:R-:W-:Y:S01]  /*1c30*/  SHF.L.U32 R2, R15, 0x1f, RZ ;  /* 0x0000001f0f027819 */ /* 0x002fe200000006ff */
[----:B------:R-:W-:Y:S01]  /*1c40*/  @!P1 SYNCS.ARRIVE.TRANS64.A1T0 RZ, [UR6+0x68], RZ ;  /* 0x000068ffffff99a7 */ /* 0x000fe20008100006 */
[----:B------:R-:W-:-:S06]  /*1c50*/  UISETP.GT.AND UP0, UPT, UR7, UR5, UPT ;  /* 0x000000050700728c */ /* 0x000fcc000bf04270 */
[----:B--2---:R1:W2:Y:S03]  /*1c60*/  SYNCS.PHASECHK.TRANS64.TRYWAIT P0, [UR8+0x20], R2 ;  /* 0x00002002ff0075a7 */ /* 0x0042a60008001108 */
[----:B------:R-:W-:Y:S05]  /*1c70*/  BRA.U !UP0, `(.L_x_32) ;  /* 0x0000000108bc7547 */ /* 0x000fea000b800000 */
[----:B------:R-:W-:Y:S01]  /*1c80*/  UIADD3 UR26, UPT, UPT, UR24, UR25, URZ ;  /* 0x00000019181a7290 */ /* 0x000fe2000fffe0ff */
[----:B------:R-:W-:-:S11]  /*1c90*/  UMOV UR27, UR23 ;  /* 0x00000017001b7c82 */ /* 0x000fd60008000000 */
.L_x_38:
[----:B------:R-:W-:Y:S01]  /*1ca0*/  ULEA UR17, UR27, UR6, 0x3 ;  /* 0x000000061b117291 */ /* 0x000fe2000f8e18ff */
[----:B--2---:R-:W-:Y:S01]  /*1cb0*/  @P5 MOV R3, 0x2000 ;  /* 0x0000200000035802 */ /* 0x004fe20000000f00 */
[----:B-12---:R-:W-:Y:S10]  /*1cc0*/  @P0 BRA `(.L_x_33) ;  /* 0x00000000000c0947 */ /* 0x006ff40003800000 */
[----:B------:R-:W-:-:S04]  /*1cd0*/  SHF.L.U32 R5, R15, 0x1f, RZ ;  /* 0x0000001f0f057819 */ /* 0x000fc800000006ff */
[----:B------:R-:W2:Y:S02]  /*1ce0*/  SYNCS.PHASECHK.TRANS64.TRYWAIT P0, [UR17+0x20], R5 ;  /* 0x00002005ff0075a7 */ /* 0x000ea40008001111 */
[----:B--2---:R-:W-:Y:S05]  /*1cf0*/  @!P0 BRA `(.L_x_34) ;  /* 0x0000005c00108947 */ /* 0x004fea0003800000 */
.L_x_33:
[----:B------:R2:W-:Y:S01]  /*1d00*/  @P5 SYNCS.ARRIVE.TRANS64 RZ, [UR17], R3 ;  /* 0x00000003ffff59a7 */ /* 0x0005e20008000011 */
[----:B------:R-:W-:-:S04]  /*1d10*/  ULOP3.LUT UR8, UR22, 0x2, URZ, 0xfc, !UPT ;  /* 0x0000000216087892 */ /* 0x000fc8000f8efcff */
[----:B------:R-:W-:-:S09]  /*1d20*/  UISETP.NE.AND UP0, UPT, UR8, 0x2, UPT ;  /* 0x000000020800788c */ /* 0x000fd2000bf05270 */
[----:B------:R-:W-:Y:S05]  /*1d30*/  BRA.U UP0, `(.L_x_35) ;  /* 0x0000000100047547 */ /* 0x000fea000b800000 */
[----:B------:R-:W-:Y:S05]  /*1d40*/  BPT.TRAP 0x1 ;  /* 0x000000040000795c */ /* 0x000fea0000300000 */
.L_x_35:
[----:B------:R-:W-:Y:S04]  /*1d50*/  BSSY.RECONVERGENT B0, `(.L_x_36) ;  /* 0x0000003000007945 */ /* 0x000fe80003800200 */
[----:B------:R-:W-:Y:S05]  /*1d60*/  @!P4 BRA `(.L_x_37) ;  /* 0x000000000004c947 */ /* 0x000fea0003800000 */
[----:B------:R-:W-:Y:S05]  /*1d70*/  BPT.TRAP 0x1 ;  /* 0x000000040000795c */ /* 0x000fea0000300000 */
.L_x_37:
[----:B------:R-:W-:Y:S05]  /*1d80*/  BSYNC.RECONVERGENT B0 ;  /* 0x0000000000007941 */ /* 0x000fea0003800200 */
.L_x_36:
[----:B------:R-:W-:Y:S02]  /*1d90*/  UIADD3 UR23, UPT, UPT, UR27, 0x1, URZ ;  /* 0x000000011b177890 */ /* 0x000fe4000fffe0ff */
[----:B------:R-:W-:Y:S02]  /*1da0*/  UIADD3 UR32, UP1, UPT, UR14, 0x80, URZ ;  /* 0x000000800e207890 */ /* 0x000fe4000ff3e0ff */
[----:B------:R-:W-:Y:S02]  /*1db0*/  UISETP.NE.AND UP0, UPT, UR23, 0x4, UPT ;  /* 0x000000041700788c */ /* 0x000fe4000bf05270 */
[----:B------:R-:W-:Y:S02]  /*1dc0*/  USHF.L.U32 UR18, UR25, 0x5, URZ ;  /* 0x0000000519127899 */ /* 0x000fe400080006ff */
[----:B------:R-:W-:Y:S02]  /*1dd0*/  USEL UR9, URZ, 0x1, UP0 ;  /* 0x00000001ff097887 */ /* 0x000fe40008000000 */
[----:B------:R-:W-:-:S02]  /*1de0*/  USEL UR23, UR23, URZ, UP0 ;  /* 0x000000ff17177287 */ /* 0x000fc40008000000 */
[----:B------:R-:W-:Y:S02]  /*1df0*/  UIADD3 UR30, UP0, UPT, UR14, 0x180, URZ ;  /* 0x000001800e1e7890 */ /* 0x000fe4000ff1e0ff */
[----:B------:R-:W-:Y:S01]  /*1e00*/  ULEA UR8, UR23, UR6, 0x3 ;  /* 0x0000000617087291 */ /* 0x000fe2000f8e18ff */
[----:B------:R-:W-:Y:S01]  /*1e10*/  LOP3.LUT R15, R15, UR9, RZ, 0x3c, !PT ;  /* 0x000000090f0f7c12 */ /* 0x000fe2000f8e3cff */
[----:B------:R-:W-:Y:S02]  /*1e20*/  ULOP3.LUT UR17, UR17, 0xfefffff8, URZ, 0xc0, !UPT ;  /* 0xfefffff811117892 */ /* 0x000fe4000f8ec0ff */
[----:B------:R-:W-:Y:S01]  /*1e30*/  UIADD3.X UR33, UPT, UPT, URZ, UR15, URZ, UP1, !UPT ;  /* 0x0000000fff217290 */ /* 0x000fe20008ffe4ff */
[----:B-1----:R-:W-:Y:S01]  /*1e40*/  SHF.L.U32 R2, R15, 0x1f, RZ ;  /* 0x0000001f0f027819 */ /* 0x002fe200000006ff */
[----:B------:R-:W-:Y:S01]  /*1e50*/  UIADD3.X UR31, UPT, UPT, URZ, UR15, URZ, UP0, !UPT ;  /* 0x0000000fff1f7290 */ /* 0x000fe200087fe4ff */
[----:B------:R-:W-:Y:S02]  /*1e60*/  UMOV UR28, 0x0 ;  /* 0x00000000001c7882 */ /* 0x000fe40000000000 */
[----:B------:R4:W1:Y:S01]  /*1e70*/  SYNCS.PHASECHK.TRANS64.TRYWAIT P0, [UR8+0x20], R2 ;  /* 0x00002002ff0075a7 */ /* 0x0008620008001108 */
[----:B------:R-:W-:Y:S01]  /*1e80*/  ULEA UR8, UR27, UR6, 0xb ;  /* 0x000000061b087291 */ /* 0x000fe2000f8e58ff */
[----:B------:R-:W-:Y:S01]  /*1e90*/  UMOV UR29, 0x10000000 ;  /* 0x10000000001d7882 */ /* 0x000fe20000000000 */
[----:B------:R-:W-:-:S02]  /*1ea0*/  UMOV UR19, UR35 ;  /* 0x0000002300137c82 */ /* 0x000fc40008000000 */
[----:B------:R-:W-:Y:S02]  /*1eb0*/  UIADD3 UR16, UPT, UPT, UR8, 0x4300, URZ ;  /* 0x0000430008107890 */ /* 0x000fe4000fffe0ff */
[----:B------:R-:W-:Y:S01]  /*1ec0*/  UIADD3 UR8, UPT, UPT, UR8, 0x6300, URZ ;  /* 0x0000630008087890 */ /* 0x000fe2000fffe0ff */
[----:B------:R-:W-:Y:S01]  /*1ed0*/  UMOV UR20, UR36 ;  /* 0x0000002400147c82 */ /* 0x000fe20008000000 */
[----:B------:R-:W-:Y:S01]  /*1ee0*/  UMOV UR12, UR36 ;  /* 0x00000024000c7c82 */ /* 0x000fe20008000000 */
[----:B------:R-:W-:Y:S01]  /*1ef0*/  UMOV UR9, UR17 ;  /* 0x0000001100097c82 */ /* 0x000fe20008000000 */
[----:B------:R-:W-:Y:S01]  /*1f00*/  UMOV UR10, UR18 ;  /* 0x00000012000a7c82 */ /* 0x000fe20008000000 */
[----:B------:R-:W-:Y:S02]  /*1f10*/  UIADD3 UR25, UPT, UPT, UR25, 0x1, URZ ;  /* 0x0000000119197890 */ /* 0x000fe4000fffe0ff */
[----:B------:R4:W-:Y:S01]  /*1f20*/  UTMALDG.3D.2CTA [UR16], [UR32], desc[UR28] ;  /* 0x00001c10200075b4 */ /* 0x0009e20008211000 */
[----:B------:R-:W-:Y:S01]  /*1f30*/  UMOV UR27, UR23 ;  /* 0x00000017001b7c82 */ /* 0x000fe20008000000 */
[----:B------:R-:W-:Y:S01]  /*1f40*/  UISETP.NE.AND UP0, UPT, UR25, UR26, UPT ;  /* 0x0000001a1900728c */ /* 0x000fe2000bf05270 */
[----:B------:R4:W-:Y:S08]  /*1f50*/  UTMALDG.3D.2CTA [UR8], [UR30], desc[UR28] ;  /* 0x00001c081e0075b4 */ /* 0x0009f00008211000 */
[----:B----4-:R-:W-:Y:S05]  /*1f60*/  BRA.U UP0, `(.L_x_38) ;  /* 0xfffffffd004c7547 */ /* 0x010fea000b83ffff */
.L_x_32:
[----:B-1----:R-:W-:Y:S01]  /*1f70*/  LEA R2, R14, UR6, 0x3 ;  /* 0x000000060e027c11 */ /* 0x002fe2000f8e18ff */
[----:B------:R-:W-:Y:S01]  /*1f80*/  NOP ;  /* 0x0000000000007918 */ /* 0x000fe20000000000 */
[----:B--2---:R-:W-:Y:S02]  /*1f90*/  SHF.L.U32 R3, R12, 0x1f, RZ ;  /* 0x0000001f0c037819 */ /* 0x004fe400000006ff */
[----:B------:R-:W-:Y:S02]  /*1fa0*/  LEA R4, R14, UR6, 0x4 ;  /* 0x000000060e047c11 */ /* 0x000fe4000f8e20ff */
[----:B------:R-:W1:Y:S02]  /*1fb0*/  SYNCS.PHASECHK.TRANS64.TRYWAIT P0, [R2+URZ+0x70], R3 ;  /* 0x00007003020075a7 */ /* 0x000e6400080011ff */
[----:B-1----:R-:W-:Y:S05]  /*1fc0*/  @!P0 BRA `(.L_x_39) ;  /* 0x0000005800748947 */ /* 0x002fea0003800000 */
.L_x_126:
[----:B------:R-:W2:Y:S01]  /*1fd0*/  LDS.128 R4, [R4+0x100] ;  /* 0x0001000004047984 */ /* 0x000ea20000000c00 */
[----:B------:R-:W-:Y:S01]  /*1fe0*/  ISETP.GE.AND P0, PT, R40, 0x1, PT ;  /* 0x000000012800780c */ /* 0x000fe20003f06270 */
[----:B-1----:R-:W-:Y:S01]  /*1ff0*/  VIADD R2, R2, 0x80 ;  /* 0x0000008002027836 */ /* 0x002fe20000000000 */
[----:B------:R-:W-:Y:S01]  /*2000*/  @!PT LDS RZ, [RZ] ;  /* 0x00000000fffff984 */ /* 0x000fe20000000800 */
[----:B------:R-:W-:Y:S01]  /*2010*/  @!PT LDS RZ, [RZ] ;  /* 0x00000000fffff984 */ /* 0x000fe20000000800 */
[----:B------:R-:W-:Y:S01]  /*2020*/  @!PT LDS RZ, [RZ] ;  /* 0x00000000fffff984 */ /* 0x000fe20000000800 */
[----:B------:R-:W-:Y:S01]  /*2030*/  @!PT LDS RZ, [RZ] ;  /* 0x00000000fffff984 */ /* 0x000fe20000000800 */
[----:B------:R1:W-:Y:S06]  /*2040*/  MEMBAR.ALL.CTA ;  /* 0x0000000000007992 */ /* 0x0003ec0000008000 */
[----:B-1----:R-:W1:Y:S01]  /*2050*/  FENCE.VIEW.ASYNC.S ;  /* 0x00000000000073c6 */ /* 0x002e620000000000 */
[----:B------:R-:W-:-:S04]  /*2060*/  PRMT R2, RZ, 0x654, R2 ;  /* 0x00000654ff027816 */ /* 0x000fc80000000002 */
[----:B-1----:R1:W-:Y:S01]  /*2070*/  SYNCS.ARRIVE.TRANS64.RED.A1T0 RZ, [R2+URZ], RZ ;  /* 0x000000ff02ff79a7 */ /* 0x0023e200081004ff */
[----:B--2---:R-:W-:-:S13]  /*2080*/  LOP3.LUT P2, RZ, R6, 0x1, RZ, 0xc0, !PT ;  /* 0x0000000106ff7812 */ /* 0x004fda000784c0ff */
[----:B------:R-:W-:Y:S01]  /*2090*/  @P2 SHF.R.U32.HI R3, RZ, 0x10, R5 ;  /* 0x00000010ff032819 */ /* 0x000fe20000011605 */
[----:B------:R-:W-:Y:S01]  /*20a0*/  VOTEU.ANY UP0, P2 ;  /* 0x0000000000ff7886 */ /* 0x000fe20001000100 */
[----:B------:R-:W-:Y:S02]  /*20b0*/  @P2 MOV R13, R4 ;  /* 0x00000004000d2202 */ /* 0x000fe40000000f00 */
[----:B------:R-:W-:Y:S02]  /*20c0*/  @P2 R2UR.BROADCAST UR8, R3 ;  /* 0x00000000030822ca */ /* 0x000fe400008e0000 */
[----:B------:R-:W-:-:S11]  /*20d0*/  @P2 LOP3.LUT R11, R5, 0xffff, RZ, 0xc0, !PT ;  /* 0x0000ffff050b2812 */ /* 0x000fd600078ec0ff */
[----:B------:R-:W-:Y:S01]  /*20e0*/  @UP0 UMOV UR36, UR8 ;  /* 0x0000000800240c82 */ /* 0x000fe20008000000 */
[----:B-1----:R-:W-:Y:S05]  /*20f0*/  @!P0 BRA `(.L_x_40) ;  /* 0x0000000000b88947 */ /* 0x002fea0003800000 */
[----:B------:R-:W3:Y:S01]  /*2100*/  LDC.64 R4, c[0x0][0xb18] ;  /* 0x0002c600ff047b82 */ /* 0x000ee20000000a00 */
[----:B------:R-:W-:-:S07]  /*2110*/  ISETP.NE.AND P3, PT, R40, 0x1, PT ;  /* 0x000000012800780c */ /* 0x000fce0003f65270 */
[----:B------:R-:W1:Y:S08]  /*2120*/  LDC.64 R6, c[0x0][0xb10] ;  /* 0x0002c400ff067b82 */ /* 0x000e700000000a00 */
[----:B------:R-:W2:Y:S08]  /*2130*/  LDC R17, c[0x0][0xb20] ;  /* 0x0002c800ff117b82 */ /* 0x000eb00000000800 */
[----:B------:R-:W4:Y:S01]  /*2140*/  LDC R18, c[0x0][0xb0c] ;  /* 0x0002c300ff127b82 */ /* 0x000f220000000800 */
[----:B---3--:R-:W-:Y:S01]  /*2150*/  IMAD.HI.U32 R22, R0, R5, RZ ;  /* 0x0000000500167227 */ /* 0x008fe200078e00ff */
[----:B------:R-:W-:-:S06]  /*2160*/  ISETP.NE.AND P0, PT, R4, 0x1, PT ;  /* 0x000000010400780c */ /* 0x000fcc0003f05270 */
[----:B------:R-:W3:Y:S01]  /*2170*/  LDC.64 R2, c[0x0][0xb28] ;  /* 0x0002ca00ff027b82 */ /* 0x000ee20000000a00 */
[----:B-1----:R-:W-:-:S04]  /*2180*/  IMAD.HI.U32 R20, R9, R6, RZ ;  /* 0x0000000609147227 */ /* 0x002fc800078e00ff */
[----:B------:R-:W-:Y:S01]  /*2190*/  IMAD.HI.U32 R24, R13, R6, RZ ;  /* 0x000000060d187227 */ /* 0x000fe200078e00ff */
[----:B------:R-:W-:Y:S02]  /*21a0*/  SHF.R.U32.HI R20, RZ, R7, R20 ;  /* 0x00000007ff147219 */ /* 0x000fe40000011614 */
[----:B--2---:R-:W-:Y:S01]  /*21b0*/  SHF.R.U32.HI R19, RZ, R17, R22 ;  /* 0x00000011ff137219 */ /* 0x004fe20000011616 */
[----:B------:R-:W-:Y:S01]  /*21c0*/  IMAD.HI.U32 R22, R11, R5, RZ ;  /* 0x000000050b167227 */ /* 0x000fe200078e00ff */
[----:B------:R-:W-:Y:S02]  /*21d0*/  SHF.R.U32.HI R24, RZ, R7, R24 ;  /* 0x00000007ff187219 */ /* 0x000fe40000011618 */
[----:B------:R-:W-:Y:S02]  /*21e0*/  SEL R19, R0, R19, !P0 ;  /* 0x0000001300137207 */ /* 0x000fe40004000000 */
[----:B------:R-:W-:Y:S02]  /*21f0*/  SHF.R.U32.HI R22, RZ, R17, R22 ;  /* 0x00000011ff167219 */ /* 0x000fe40000011616 */
[----:B----4-:R-:W-:-:S02]  /*2200*/  ISETP.NE.AND P1, PT, R18, 0x1, PT ;  /* 0x000000011200780c */ /* 0x010fc40003f25270 */
[----:B------:R-:W-:Y:S02]  /*2210*/  SEL R5, R11, R22, !P0 ;  /* 0x000000160b057207 */ /* 0x000fe40004000000 */
[----:B------:R-:W-:Y:S02]  /*2220*/  SEL R21, R9, R20, !P1 ;  /* 0x0000001409157207 */ /* 0x000fe40004800000 */
[----:B------:R-:W-:Y:S01]  /*2230*/  SEL R7, R13, R24, !P1 ;  /* 0x000000180d077207 */ /* 0x000fe20004800000 */
[----:B---3--:R-:W-:Y:S01]  /*2240*/  IMAD.HI.U32 R20, R19, R2, RZ ;  /* 0x0000000213147227 */ /* 0x008fe200078e00ff */
[----:B------:R-:W-:-:S03]  /*2250*/  IADD3 R17, PT, PT, -R5, RZ, RZ ;  /* 0x000000ff05117210 */ /* 0x000fc60007ffe1ff */
        /* <DEDUP_REMOVED lines=11> */
[----:B------:R-:W-:-:S04]  /*2310*/  @!P0 IMAD.HI.U32 R20, R7, R2, RZ ;  /* 0x0000000207148227 */ /* 0x000fc800078e00ff */
[----:B------:R-:W-:Y:S01]  /*2320*/  IMAD.MOV R2, RZ, RZ, -R6 ;  /* 0x000000ffff027224 */ /* 0x000fe200078e0a06 */
[----:B------:R-:W-:-:S03]  /*2330*/  @!P0 SHF.R.U32.HI R20, RZ, R3, R20 ;  /* 0x00000003ff148219 */ /* 0x000fc60000011614 */
[----:B------:R-:W-:Y:S01]  /*2340*/  IMAD R2, R40, R2, R5 ;  /* 0x0000000228027224 */ /* 0x000fe200078e0205 */
        /* <DEDUP_REMOVED lines=9> */
.L_x_40:
[----:B------:R-:W1:Y:S02]  /*23e0*/  LDCU UR8, c[0x0][0xb30] ;  /* 0x00016600ff0877ac */ /* 0x000e640008000800 */
[----:B-1----:R-:W-:-:S09]  /*23f0*/  UISETP.NE.AND UP0, UPT, UR8, 0x1, UPT ;  /* 0x000000010800788c */ /* 0x002fd2000bf05270 */
[----:B------:R-:W-:Y:S05]  /*2400*/  BRA.U UP0, `(.L_x_41) ;  /* 0x0000000100407547 */ /* 0x000fea000b800000 */
[----:B------:R-:W1:Y:S08]  /*2410*/  LDC.64 R4, c[0x0][0xb10] ;  /* 0x0002c400ff047b82 */ /* 0x000e700000000a00 */
[----:B------:R-:W2:Y:S08]  /*2420*/  LDC.64 R2, c[0x0][0xb18] ;  /* 0x0002c600ff027b82 */ /* 0x000eb00000000a00 */
[----:B------:R-:W4:Y:S08]  /*2430*/  LDC R6, c[0x0][0xb20] ;  /* 0x0002c800ff067b82 */ /* 0x000f300000000800 */
[----:B------:R-:W3:Y:S01]  /*2440*/  LDC R18, c[0x0][0xb0c] ;  /* 0x0002c300ff127b82 */ /* 0x000ee20000000800 */
[----:B-1----:R-:W-:-:S05]  /*2450*/  IMAD.HI.U32 R4, R13, R4, RZ ;  /* 0x000000040d047227 */ /* 0x002fca00078e00ff */
[----:B------:R-:W-:Y:S01]  /*2460*/  SHF.R.U32.HI R4, RZ, R5, R4 ;  /* 0x00000005ff047219 */ /* 0x000fe20000011604 */
[----:B--2---:R-:W-:Y:S01]  /*2470*/  IMAD.HI.U32 R3, R11, R3, RZ ;  /* 0x000000030b037227 */ /* 0x004fe200078e00ff */
[----:B------:R-:W-:-:S04]  /*2480*/  ISETP.NE.AND P0, PT, R2, 0x1, PT ;  /* 0x000000010200780c */ /* 0x000fc80003f05270 */
[----:B----4-:R-:W-:-:S04]  /*2490*/  SHF.R.U32.HI R6, RZ, R6, R3 ;  /* 0x00000006ff067219 */ /* 0x010fc80000011603 */
[----:B------:R-:W-:Y:S02]  /*24a0*/  SEL R3, R11, R6, !P0 ;  /* 0x000000060b037207 */ /* 0x000fe40004000000 */
[----:B---3--:R-:W-:-:S04]  /*24b0*/  ISETP.NE.AND P1, PT, R18, 0x1, PT ;  /* 0x000000011200780c */ /* 0x008fc80003f25270 */
[----:B------:R-:W-:-:S05]  /*24c0*/  SEL R4, R13, R4, !P1 ;  /* 0x000000040d047207 */ /* 0x000fca0004800000 */
[----:B------:R-:W-:Y:S02]  /*24d0*/  IMAD.IADD R5, R3, 0x1, -R4 ;  /* 0x0000000103057824 */ /* 0x000fe400078e0a04 */
[----:B------:R-:W-:Y:S02]  /*24e0*/  IMAD.IADD R3, R4, 0x1, -R3 ;  /* 0x0000000104037824 */ /* 0x000fe400078e0a03 */
[----:B------:R-:W-:Y:S02]  /*24f0*/  IMAD R13, R5, R18, R13 ;  /* 0x00000012050d7224 */ /* 0x000fe400078e020d */
[----:B------:R-:W-:-:S07]  /*2500*/  IMAD R11, R3, R2, R11 ;  /* 0x00000002030b7224 */ /* 0x000fce00078e020b */
.L_x_41:
[----:B------:R-:W-:Y:S01]  /*2510*/  VIADD R14, R14, 0x1 ;  /* 0x000000010e0e7836 */ /* 0x000fe20000000000 */
[----:B------:R-:W-:Y:S01]  /*2520*/  PLOP3.LUT P1, PT, PT, PT, PT, 0x80, 0x8 ;  /* 0x000000000008781c */ /* 0x000fe20003f2f070 */
[----:B------:R-:W-:Y:S02]  /*2530*/  IMAD.IADD R21, R13, 0x1, R96 ;  /* 0x000000010d157824 */ /* 0x000fe400078e0260 */
[----:B------:R-:W-:Y:S01]  /*2540*/  IMAD.IADD R20, R11, 0x1, R94 ;  /* 0x000000010b147824 */ /* 0x000fe200078e025e */
[----:B------:R-:W-:-:S04]  /*2550*/  ISETP.NE.AND P0, PT, R14, 0x2, PT ;  /* 0x000000020e00780c */ /* 0x000fc80003f05270 */
[----:B------:R-:W-:Y:S02]  /*2560*/  SEL R3, RZ, 0x1, P0 ;  /* 0x00000001ff037807 */ /* 0x000fe40000000000 */
[----:B------:R-:W-:Y:S02]  /*2570*/  SEL R14, R14, RZ, P0 ;  /* 0x000000ff0e0e7207 */ /* 0x000fe40000000000 */
[----:B------:R-:W-:Y:S01]  /*2580*/  LOP3.LUT R12, R12, R3, RZ, 0x3c, !PT ;  /* 0x000000030c0c7212 */ /* 0x000fe200078e3cff */
[----:B------:R-:W-:Y:S06]  /*2590*/  @P2 BRA `(.L_x_42) ;  /* 0xfffffff000642947 */ /* 0x000fec000383ffff */
[----:B------:R-:W-:Y:S01]  /*25a0*/  UIADD3 UR6, UPT, UPT, UR6, 0x20, URZ ;  /* 0x0000002006067890 */ /* 0x000fe2000fffe0ff */
[----:B------:R-:W-:-:S03]  /*25b0*/  SHF.L.U32 R3, R15, 0x1f, RZ ;  /* 0x0000001f0f037819 */ /* 0x000fc600000006ff */
[----:B------:R-:W-:-:S09]  /*25c0*/  ULEA UR4, UR23, UR6, 0x3 ;  /* 0x0000000617047291 */ /* 0x000fd2000f8e18ff */
[----:B------:R-:W1:Y:S02]  /*25d0*/  SYNCS.PHASECHK.TRANS64.TRYWAIT P0, [UR4], R3 ;  /* 0x00000003ff0075a7 */ /* 0x000e640008001104 */
[----:B-1----:R-:W-:Y:S05]  /*25e0*/  @!P0 BRA `(.L_x_43) ;  /* 0x0000005400008947 */ /* 0x002fea0003800000 */
.L_x_128:
[----:B------:R-:W-:-:S04]  /*25f0*/  UIADD3 UR5, UPT, UPT, UR23, 0x1, URZ ;  /* 0x0000000117057890 */ /* 0x000fc8000fffe0ff */
[----:B------:R-:W-:-:S04]  /*2600*/  UISETP.NE.AND UP0, UPT, UR5, 0x4, UPT ;  /* 0x000000040500788c */ /* 0x000fc8000bf05270 */
[----:B------:R-:W-:Y:S02]  /*2610*/  USEL UR7, URZ, 0x1, UP0 ;  /* 0x00000001ff077887 */ /* 0x000fe40008000000 */
[----:B------:R-:W-:-:S04]  /*2620*/  USEL UR5, UR5, URZ, UP0 ;  /* 0x000000ff05057287 */ /* 0x000fc80008000000 */
[----:B------:R-:W-:Y:S01]  /*2630*/  ULEA UR4, UR5, UR6, 0x3 ;  /* 0x0000000605047291 */ /* 0x000fe2000f8e18ff */
[----:B------:R-:W-:-:S04]  /*2640*/  LOP3.LUT R2, R15, UR7, RZ, 0x3c, !PT ;  /* 0x000000070f027c12 */ /* 0x000fc8000f8e3cff */
[----:B-1----:R-:W-:-:S04]  /*2650*/  SHF.L.U32 R3, R2, 0x1f, RZ ;  /* 0x0000001f02037819 */ /* 0x002fc800000006ff */
[----:B------:R-:W1:Y:S02]  /*2660*/  SYNCS.PHASECHK.TRANS64.TRYWAIT P0, [UR4], R3 ;  /* 0x00000003ff0075a7 */ /* 0x000e640008001104 */
[----:B-1----:R-:W-:Y:S05]  /*2670*/  @!P0 BRA `(.L_x_44) ;  /* 0x0000005000f48947 */ /* 0x002fea0003800000 */
.L_x_130:
        /* <DEDUP_REMOVED lines=9> */
.L_x_132:
[----:B------:R-:W-:-:S04]  /*2710*/  UIADD3 UR5, UPT, UPT, UR5, 0x1, URZ ;  /* 0x0000000105057890 */ /* 0x000fc8000fffe0ff */
[----:B------:R-:W-:-:S04]  /*2720*/  UISETP.NE.AND UP0, UPT, UR5, 0x4, UPT ;  /* 0x000000040500788c */ /* 0x000fc8000bf05270 */
[----:B------:R-:W-:Y:S02]  /*2730*/  USEL UR4, URZ, 0x1, UP0 ;  /* 0x00000001ff047887 */ /* 0x000fe40008000000 */
[----:B------:R-:W-:-:S04]  /*2740*/  USEL UR5, UR5, URZ, UP0 ;  /* 0x000000ff05057287 */ /* 0x000fc80008000000 */
[----:B------:R-:W-:Y:S01]  /*2750*/  ULEA UR5, UR5, UR6, 0x3 ;  /* 0x0000000605057291 */ /* 0x000fe2000f8e18ff */
[----:B-1----:R-:W-:-:S04]  /*2760*/  LOP3.LUT R3, R2, UR4, RZ, 0x3c, !PT ;  /* 0x0000000402037c12 */ /* 0x002fc8000f8e3cff */
[----:B------:R-:W-:Y:S01]  /*2770*/  SHF.L.U32 R3, R3, 0x1f, RZ ;  /* 0x0000001f03037819 */ /* 0x000fe200000006ff */
[----:B---3--:R-:W-:-:S07]  /*2780*/  IMAD.U32 R0, RZ, RZ, UR5 ;  /* 0x00000005ff007e24 */ /* 0x008fce000f8e00ff */
.L_x_46:
[----:B-1----:R1:W2:Y:S02]  /*2790*/  SYNCS.PHASECHK.TRANS64.TRYWAIT P0, [R0+URZ], R3 ;  /* 0x00000003000075a7 */ /* 0x0022a400080011ff */
[----:B--2---:R-:W-:Y:S05]  /*27a0*/  @!P0 NANOSLEEP.SYNCS 0x989680 ;  /* 0x009896800000895d */ /* 0x004fea0003900000 */
[----:B------:R-:W2:Y:S02]  /*27b0*/  @!P0 SYNCS.PHASECHK.TRANS64 P0, [R0+URZ], R3 ;  /* 0x00000003000085a7 */ /* 0x000ea400080010ff */
[----:B--2---:R-:W-:Y:S05]  /*27c0*/  @P0 EXIT ;  /* 0x000000000000094d */ /* 0x004fea0003800000 */
[----:B------:R-:W-:Y:S05]  /*27d0*/  BRA `(.L_x_46) ;  /* 0xfffffffc00ec7947 */ /* 0x000fea000383ffff */
.L_x_22:
[----:B------:R-:W-:-:S04]  /*27e0*/  UISETP.NE.AND UP1, UPT, UR37, URZ, UPT ;  /* 0x000000ff2500728c */ /* 0x000fc8000bf25270 */
[----:B------:R-:W-:-:S09]  /*27f0*/  UISETP.NE.OR UP1, UPT, UR10, 0x1, UP1 ;  /* 0x000000010a00788c */ /* 0x000fd20008f25670 */
[----:B------:R-:W-:Y:S05]  /*2800*/  BRA.U UP1, `(.L_x_47) ;  /* 0x00000005014c7547 */ /* 0x000fea000b800000 */
[----:B------:R-:W-:Y:S01]  /*2810*/  HFMA2 R11, -RZ, RZ, 0, 0 ;  /* 0x00000000ff0b7431 */ /* 0x000fe200000001ff */
[----:B------:R-:W-:Y:S01]  /*2820*/  ISETP.GE.U32.AND P2, PT, R10, 0x2, PT ;  /* 0x000000020a00780c */ /* 0x000fe20003f46070 */
[----:B------:R-:W-:Y:S01]  /*2830*/  IMAD.MOV.U32 R12, RZ, RZ, 0x1 ;  /* 0x00000001ff0c7424 */ /* 0x000fe200078e00ff */
[----:B------:R-:W-:Y:S01]  /*2840*/  CS2R R8, SRZ ;  /* 0x0000000000087805 */ /* 0x000fe2000001ff00 */
[----:B------:R-:W-:Y:S01]  /*2850*/  IMAD.MOV.U32 R3, RZ, RZ, RZ ;  /* 0x000000ffff037224 */ /* 0x000fe200078e00ff */
[----:B------:R-:W-:Y:S01]  /*2860*/  UMOV UR4, 0x400 ;  /* 0x0000040000047882 */ /* 0x000fe20000000000 */
[----:B------:R-:W-:Y:S01]  /*2870*/  UMOV UR6, URZ ;  /* 0x000000ff00067c82 */ /* 0x000fe20008000000 */
[----:B------:R-:W-:-:S12]  /*2880*/  ULEA UR37, UR37, UR4, 0x18 ;  /* 0x0000000425257291 */ /* 0x000fd8000f8ec0ff */
.L_x_51:
[----:B------:R-:W-:Y:S02]  /*2890*/  LEA R0, R3, UR37, 0x3 ;  /* 0x0000002503007c11 */ /* 0x000fe4000f8e18ff */
[----:B------:R-:W-:-:S03]  /*28a0*/  SHF.L.U32 R5, R8, 0x1f, RZ ;  /* 0x0000001f08057819 */ /* 0x000fc600000006ff */
[----:B------:R-:W-:Y:S01]  /*28b0*/  VIADD R4, R0, 0xe0 ;  /* 0x000000e000047836 */ /* 0x000fe20000000000 */
[----:B------:R-:W1:Y:S02]  /*28c0*/  SYNCS.PHASECHK.TRANS64.TRYWAIT P0, [R0+URZ+0xd0], R5 ;  /* 0x0000d005000075a7 */ /* 0x000e6400080011ff */
[----:B-1----:R-:W-:Y:S05]  /*28d0*/  @!P0 BRA `(.L_x_48) ;  /* 0x00000050008c8947 */ /* 0x002fea0003800000 */
.L_x_133:
[----:B------:R-:W-:Y:S01]  /*28e0*/  ULEA UR5, UR6, UR37, 0x3 ;  /* 0x0000002506057291 */ /* 0x000fe2000f8e18ff */
[----:B------:R-:W-:Y:S01]  /*28f0*/  PRMT R4, RZ, 0x654, R4 ;  /* 0x00000654ff047816 */ /* 0x000fe20000000004 */
[----:B-1----:R-:W-:Y:S01]  /*2900*/  @!P2 IMAD.MOV.U32 R5, RZ, RZ, 0x10 ;  /* 0x00000010ff05a424 */ /* 0x002fe200078e00ff */
[----:B------:R-:W-:Y:S01]  /*2910*/  SHF.L.U32 R7, R12, 0x1f, RZ ;  /* 0x0000001f0c077819 */ /* 0x000fe200000006ff */
[----:B------:R-:W-:Y:S01]  /*2920*/  UIADD3 UR4, UPT, UPT, UR5, 0x70, URZ ;  /* 0x0000007005047890 */ /* 0x000fe2000fffe0ff */
[----:B------:R1:W-:Y:S05]  /*2930*/  SYNCS.ARRIVE.TRANS64.RED.A1T0 RZ, [R4+URZ], RZ ;  /* 0x000000ff04ff79a7 */ /* 0x0003ea00081004ff */
[----:B------:R-:W-:Y:S01]  /*2940*/  IMAD.U32 R13, RZ, RZ, UR4 ;  /* 0x00000004ff0d7e24 */ /* 0x000fe2000f8e00ff */
[----:B------:R-:W2:Y:S04]  /*2950*/  SYNCS.PHASECHK.TRANS64.TRYWAIT P0, [UR5+0x80], R7 ;  /* 0x00008007ff0075a7 */ /* 0x000ea80008001105 */
[----:B------:R-:W-:Y:S01]  /*2960*/  PRMT R13, R10, 0x654, R13 ;  /* 0x000006540a0d7816 */ /* 0x000fe2000000000d */
[----:B-12---:R-:W-:Y:S06]  /*2970*/  @!P0 BRA `(.L_x_49) ;  /* 0x0000005000788947 */ /* 0x006fec0003800000 */
.L_x_135:
[----:B------:R-:W-:Y:S01]  /*2980*/  ULEA UR4, UR6, UR37, 0x4 ;  /* 0x0000002506047291 */ /* 0x000fe2000f8e20ff */
[----:B------:R-:W-:Y:S01]  /*2990*/  SEL R2, R13, R2, !P2 ;  /* 0x000000020d027207 */ /* 0x000fe20005000000 */
[----:B------:R-:W-:Y:S01]  /*29a0*/  UIADD3 UR5, UPT, UPT, UR5, 0x70, URZ ;  /* 0x0000007005057890 */ /* 0x000fe2000fffe0ff */
[----:B-1----:R-:W-:Y:S01]  /*29b0*/  LEA R0, R11, UR37, 0x3 ;  /* 0x000000250b007c11 */ /* 0x002fe2000f8e18ff */
[----:B------:R-:W-:Y:S01]  /*29c0*/  UIADD3 UR4, UPT, UPT, UR4, 0x100, URZ ;  /* 0x0000010004047890 */ /* 0x000fe2000fffe0ff */
[----:B------:R1:W-:Y:S01]  /*29d0*/  @!P2 SYNCS.ARRIVE.TRANS64.RED RZ, [R2+URZ], R5 ;  /* 0x0000000502ffa9a7 */ /* 0x0003e200080004ff */
[----:B------:R-:W-:Y:S01]  /*29e0*/  UIADD3 UR6, UPT, UPT, UR6, 0x1, URZ ;  /* 0x0000000106067890 */ /* 0x000fe2000fffe0ff */
[----:B------:R-:W-:-:S03]  /*29f0*/  VIADD R3, R3, 0x1 ;  /* 0x0000000103037836 */ /* 0x000fc60000000000 */
[----:B------:R-:W-:Y:S02]  /*2a00*/  UISETP.NE.AND UP0, UPT, UR6, 0x2, UPT ;  /* 0x000000020600788c */ /* 0x000fe4000bf05270 */
[----:B------:R-:W-:Y:S01]  /*2a10*/  ISETP.NE.AND P0, PT, R3, 0x2, PT ;  /* 0x000000020300780c */ /* 0x000fe20003f05270 */
[----:B------:R-:W-:Y:S06]  /*2a20*/  UGETNEXTWORKID.BROADCAST [UR4], [UR5] ;  /* 0x00000000040073ca */ /* 0x000fec0008000100 */
[----:B------:R-:W-:Y:S02]  /*2a30*/  USEL UR4, URZ, 0x1, UP0 ;  /* 0x00000001ff047887 */ /* 0x000fe40008000000 */
[----:B------:R-:W-:-:S04]  /*2a40*/  USEL UR6, UR6, URZ, UP0 ;  /* 0x000000ff06067287 */ /* 0x000fc80008000000 */
[----:B------:R-:W-:Y:S02]  /*2a50*/  LOP3.LUT R12, R12, UR4, RZ, 0x3c, !PT ;  /* 0x000000040c0c7c12 */ /* 0x000fe4000f8e3cff */
[----:B-1----:R-:W-:-:S04]  /*2a60*/  SHF.L.U32 R5, R9, 0x1f, RZ ;  /* 0x0000001f09057819 */ /* 0x002fc800000006ff */
[----:B------:R-:W1:Y:S02]  /*2a70*/  SYNCS.PHASECHK.TRANS64.TRYWAIT P1, [R0+URZ+0x70], R5 ;  /* 0x00007005000075a7 */ /* 0x000e6400080211ff */
[----:B-1----:R-:W-:Y:S05]  /*2a80*/  @!P1 BRA `(.L_x_50) ;  /* 0x00000050004c9947 */ /* 0x002fea0003800000 */
.L_x_136:
[----:B------:R-:W-:Y:S01]  /*2a90*/  LEA R4, R11, UR37, 0x4 ;  /* 0x000000250b047c11 */ /* 0x000fe2000f8e20ff */
[----:B-1----:R-:W-:Y:S01]  /*2aa0*/  VIADD R0, R0, 0x80 ;  /* 0x0000008000007836 */ /* 0x002fe20000000000 */
[----:B------:R-:W-:Y:S01]  /*2ab0*/  SEL R3, R3, RZ, P0 ;  /* 0x000000ff03037207 */ /* 0x000fe20000000000 */
[----:B------:R-:W-:-:S03]  /*2ac0*/  VIADD R11, R11, 0x1 ;  /* 0x000000010b0b7836 */ /* 0x000fc60000000000 */
[----:B------:R-:W1:Y:S01]  /*2ad0*/  LDS.128 R4, [R4+0x100] ;  /* 0x0001000004047984 */ /* 0x000e620000000c00 */
[----:B------:R-:W-:Y:S02]  /*2ae0*/  PRMT R0, RZ, 0x654, R0 ;  /* 0x00000654ff007816 */ /* 0x000fe40000000000 */
[C---:B------:R-:W-:Y:S01]  /*2af0*/  ISETP.NE.AND P1, PT, R11.reuse, 0x2, PT ;  /* 0x000000020b00780c */ /* 0x040fe20003f25270 */
[----:B------:R-:W-:Y:S01]  /*2b00*/  @!PT LDS RZ, [RZ] ;  /* 0x00000000fffff984 */ /* 0x000fe20000000800 */
[----:B------:R-:W-:Y:S01]  /*2b10*/  @!PT LDS RZ, [RZ] ;  /* 0x00000000fffff984 */ /* 0x000fe20000000800 */
[----:B------:R-:W-:Y:S01]  /*2b20*/  @!PT LDS RZ, [RZ] ;  /* 0x00000000fffff984 */ /* 0x000fe20000000800 */
[----:B------:R-:W-:Y:S01]  /*2b30*/  @!PT LDS RZ, [RZ] ;  /* 0x00000000fffff984 */ /* 0x000fe20000000800 */
[----:B------:R2:W-:Y:S06]  /*2b40*/  MEMBAR.ALL.CTA ;  /* 0x0000000000007992 */ /* 0x0005ec0000008000 */
[----:B--2---:R-:W2:Y:S01]  /*2b50*/  FENCE.VIEW.ASYNC.S ;  /* 0x00000000000073c6 */ /* 0x004ea20000000000 */
[----:B------:R-:W-:Y:S01]  /*2b60*/  SEL R11, R11, RZ, P1 ;  /* 0x000000ff0b0b7207 */ /* 0x000fe20000800000 */
[----:B--2---:R2:W-:Y:S01]  /*2b70*/  SYNCS.ARRIVE.TRANS64.RED.A1T0 RZ, [R0+URZ], RZ ;  /* 0x000000ff00ff79a7 */ /* 0x0045e200081004ff */
[----:B-1----:R-:W-:-:S02]  /*2b80*/  LOP3.LUT P3, RZ, R6, 0x1, RZ, 0xc0, !PT ;  /* 0x0000000106ff7812 */ /* 0x002fc4000786c0ff */
[----:B------:R-:W-:-:S04]  /*2b90*/  SEL R5, RZ, 0x1, P0 ;  /* 0x00000001ff057807 */ /* 0x000fc80000000000 */
[----:B------:R-:W-:Y:S02]  /*2ba0*/  LOP3.LUT R8, R8, R5, RZ, 0x3c, !PT ;  /* 0x0000000508087212 */ /* 0x000fe400078e3cff */
[----:B--2---:R-:W-:-:S04]  /*2bb0*/  SEL R0, RZ, 0x1, P1 ;  /* 0x00000001ff007807 */ /* 0x004fc80000800000 */
[----:B------:R-:W-:Y:S01]  /*2bc0*/  LOP3.LUT R9, R9, R0, RZ, 0x3c, !PT ;  /* 0x0000000009097212 */ /* 0x000fe200078e3cff */
[----:B------:R-:W-:Y:S06]  /*2bd0*/  @P3 BRA `(.L_x_51) ;  /* 0xfffffffc002c3947 */ /* 0x000fec000383ffff */
[----:B------:R-:W-:Y:S01]  /*2be0*/  ULEA UR5, UR6, UR37, 0x3 ;  /* 0x0000002506057291 */ /* 0x000fe2000f8e18ff */
[----:B------:R-:W-:-:S08]  /*2bf0*/  SHF.L.U32 R3, R12, 0x1f, RZ ;  /* 0x0000001f0c037819 */ /* 0x000fd000000006ff */
[----:B------:R-:W1:Y:S02]  /*2c00*/  SYNCS.PHASECHK.TRANS64 P0, [UR5+0x80], R3 ;  /* 0x00008003ff0075a7 */ /* 0x000e640008001005 */
[----:B-1----:R-:W-:Y:S05]  /*2c10*/  @P0 BRA `(.L_x_52) ;  /* 0x0000000000080947 */ /* 0x002fea0003800000 */
[----:B------:R-:W1:Y:S02]  /*2c20*/  SYNCS.PHASECHK.TRANS64.TRYWAIT P0, [UR5+0x80], R3 ;  /* 0x00008003ff0075a7 */ /* 0x000e640008001105 */
[----:B-1----:R-:W-:Y:S05]  /*2c30*/  @!P0 BRA `(.L_x_53) ;  /* 0x0000004c00f48947 */ /* 0x002fea0003800000 */
.L_x_52:
[----:B------:R-:W-:-:S04]  /*2c40*/  UIADD3 UR4, UPT, UPT, UR6, 0x1, URZ ;  /* 0x0000000106047890 */ /* 0x000fc8000fffe0ff */
[----:B------:R-:W-:-:S04]  /*2c50*/  UISETP.NE.AND UP0, UPT, UR4, 0x2, UPT ;  /* 0x000000020400788c */ /* 0x000fc8000bf05270 */
[----:B------:R-:W-:Y:S02]  /*2c60*/  USEL UR7, URZ, 0x1, UP0 ;  /* 0x00000001ff077887 */ /* 0x000fe40008000000 */
[----:B------:R-:W-:-:S04]  /*2c70*/  USEL UR4, UR4, URZ, UP0 ;  /* 0x000000ff04047287 */ /* 0x000fc80008000000 */
[----:B------:R-:W-:Y:S01]  /*2c80*/  ULEA UR4, UR4, UR37, 0x3 ;  /* 0x0000002504047291 */ /* 0x000fe2000f8e18ff */
[----:B-1----:R-:W-:-:S04]  /*2c90*/  LOP3.LUT R3, R12, UR7, RZ, 0x3c, !PT ;  /* 0x000000070c037c12 */ /* 0x002fc8000f8e3cff */
[----:B------:R-:W-:-:S04]  /*2ca0*/  SHF.L.U32 R0, R3, 0x1f, RZ ;  /* 0x0000001f03007819 */ /* 0x000fc800000006ff */
[----:B------:R-:W1:Y:S02]  /*2cb0*/  SYNCS.PHASECHK.TRANS64 P0, [UR4+0x80], R0 ;  /* 0x00008000ff0075a7 */ /* 0x000e640008001004 */
[----:B-1----:R-:W-:Y:S05]  /*2cc0*/  @P0 EXIT ;  /* 0x000000000000094d */ /* 0x002fea0003800000 */
[----:B------:R-:W-:Y:S02]  /*2cd0*/  SHF.L.U32 R3, R3, 0x1f, RZ ;  /* 0x0000001f03037819 */ /* 0x000fe400000006ff */
[----:B------:R-:W-:-:S07]  /*2ce0*/  MOV R0, UR4 ;  /* 0x0000000400007c02 */ /* 0x000fce0008000f00 */
.L_x_54:
[----:B-1----:R1:W2:Y:S02]  /*2cf0*/  SYNCS.PHASECHK.TRANS64.TRYWAIT P0, [R0+URZ+0x80], R3 ;  /* 0x00008003000075a7 */ /* 0x0022a400080011ff */
[----:B--2---:R-:W-:Y:S05]  /*2d00*/  @!P0 NANOSLEEP.SYNCS 0x989680 ;  /* 0x009896800000895d */ /* 0x004fea0003900000 */
[----:B------:R-:W2:Y:S02]  /*2d10*/  @!P0 SYNCS.PHASECHK.TRANS64 P0, [R0+URZ+0x80], R3 ;  /* 0x00008003000085a7 */ /* 0x000ea400080010ff */
[----:B--2---:R-:W-:Y:S05]  /*2d20*/  @P0 EXIT ;  /* 0x000000000000094d */ /* 0x004fea0003800000 */
[----:B------:R-:W-:Y:S05]  /*2d30*/  BRA `(.L_x_54) ;  /* 0xfffffffc00ec7947 */ /* 0x000fea000383ffff */
.L_x_47:
[----:B------:R-:W-:Y:S05]  /*2d40*/  BRA.U UP4, `(.L_x_55) ;  /* 0x0000001104847547 */ /* 0x000fea000b800000 */
[----:B------:R-:W-:Y:S01]  /*2d50*/  UMOV UR6, 0x40 ;  /* 0x0000004000067882 */ /* 0x000fe20000000000 */
[----:B------:R-:W-:Y:S01]  /*2d60*/  NOP ;  /* 0x0000000000007918 */ /* 0x000fe20000000000 */
[----:B------:R-:W-:Y:S01]  /*2d70*/  ULEA UR6, UR37, UR6, 0x18 ;  /* 0x0000000625067291 */ /* 0x000fe2000f8ec0ff */
[----:B------:R-:W-:Y:S02]  /*2d80*/  UMOV UR7, 0x400 ;  /* 0x0000040000077882 */ /* 0x000fe40000000000 */
[----:B------:R-:W-:-:S06]  /*2d90*/  ULEA UR37, UR37, UR7, 0x18 ;  /* 0x0000000725257291 */ /* 0x000fcc000f8ec0ff */
[----:B------:R-:W1:Y:S02]  /*2da0*/  LDS.U8 R2, [UR6+0x1c] ;  /* 0x00001c06ff027984 */ /* 0x000e640008000000 */
[----:B-1----:R-:W-:-:S13]  /*2db0*/  ISETP.NE.AND P0, PT, R2, RZ, PT ;  /* 0x000000ff0200720c */ /* 0x002fda0003f05270 */
[----:B------:R-:W-:Y:S05]  /*2dc0*/  @P0 BRA `(.L_x_56) ;  /* 0x0000000400080947 */ /* 0x000fea0003800000 */
[----:B------:R-:W-:Y:S02]  /*2dd0*/  UISETP.NE.U32.AND UP0, UPT, UR5, 0x1, UPT ;  /* 0x000000010500788c */ /* 0x000fe4000bf05070 */
[----:B------:R-:W-:-:S07]  /*2de0*/  UIADD3 UR8, UPT, UPT, UR6, 0x8, URZ ;  /* 0x0000000806087890 */ /* 0x000fce000fffe0ff */
[----:B------:R-:W-:Y:S05]  /*2df0*/  BRA.U !UP0, `(.L_x_57) ;  /* 0x00000001089c7547 */ /* 0x000fea000b800000 */
[----:B------:R-:W-:Y:S01]  /*2e00*/  ELECT P0, URZ, PT ;  /* 0x0000000000ff782f */ /* 0x000fe20003800000 */
[----:B------:R-:W-:-:S12]  /*2e10*/  BSSY B0, `(.L_x_57) ;  /* 0x0000025000007945 */ /* 0x000fd80003800000 */
[----:B------:R-:W-:Y:S05]  /*2e20*/  @!P0 BRA `(.L_x_58) ;  /* 0x00000000008c8947 */ /* 0x000fea0003800000 */
[----:B------:R-:W-:-:S05]  /*2e30*/  UMOV UR7, 0x10 ;  /* 0x0000001000077882 */ /* 0x000fca0000000000 */
[----:B------:R-:W-:Y:S04]  /*2e40*/  DEPBAR.LE SB1, 0x36 ;  /* 0x00009d800000791a */ /* 0x000fe80000000000 */
[----:B------:R-:W1:Y:S02]  /*2e50*/  UTCATOMSWS.2CTA.FIND_AND_SET.ALIGN UP1, UR7, UR7 ;  /* 0x00000007000775e3 */ /* 0x000e640008220800 */
[----:B-1----:R-:W-:Y:S01]  /*2e60*/  MOV R11, UR7 ;  /* 0x00000007000b7c02 */ /* 0x002fe20008000f00 */
[----:B------:R-:W-:Y:S06]  /*2e70*/  BRA.U UP1, `(.L_x_59) ;  /* 0x0000000101187547 */ /* 0x000fec000b800000 */
.L_x_60:
[----:B------:R-:W-:Y:S05]  /*2e80*/  NANOSLEEP 0x64 ;  /* 0x000000640000795d */ /* 0x000fea0003800000 */
[----:B------:R-:W-:-:S05]  /*2e90*/  UMOV UR7, 0x10 ;  /* 0x0000001000077882 */ /* 0x000fca0000000000 */
[----:B------:R-:W-:Y:S04]  /*2ea0*/  DEPBAR.LE SB1, 0x36 ;  /* 0x00009d800000791a */ /* 0x000fe80000000000 */
[----:B------:R-:W1:Y:S02]  /*2eb0*/  UTCATOMSWS.2CTA.FIND_AND_SET.ALIGN UP1, UR7, UR7 ;  /* 0x00000007000775e3 */ /* 0x000e640008220800 */
[----:B-1----:R-:W-:Y:S01]  /*2ec0*/  MOV R11, UR7 ;  /* 0x00000007000b7c02 */ /* 0x002fe20008000f00 */
[----:B------:R-:W-:Y:S05]  /*2ed0*/  BRA.U !UP1, `(.L_x_60) ;  /* 0xfffffffd09e87547 */ /* 0x000fea000b83ffff */
.L_x_59:
[----:B------:R-:W1:Y:S01]  /*2ee0*/  LDS R5, [UR6+0x10] ;  /* 0x00001006ff057984 */ /* 0x000e620008000800 */
[----:B------:R-:W-:Y:S01]  /*2ef0*/  IMAD.U32 R3, RZ, RZ, UR37 ;  /* 0x00000025ff037e24 */ /* 0x000fe2000f8e00ff */
[----:B------:R-:W-:-:S03]  /*2f00*/  MOV R2, UR4 ;  /* 0x0000000400027c02 */ /* 0x000fc60008000f00 */
[----:B------:R-:W-:Y:S01]  /*2f10*/  VIADD R3, R3, 0x120 ;  /* 0x0000012003037836 */ /* 0x000fe20000000000 */
[----:B-1----:R-:W-:-:S04]  /*2f20*/  SHF.L.U32 R5, R5, 0x1f, RZ ;  /* 0x0000001f05057819 */ /* 0x002fc800000006ff */
[----:B------:R-:W1:Y:S02]  /*2f30*/  SYNCS.PHASECHK.TRANS64.TRYWAIT P0, [UR6+0x8], R5 ;  /* 0x00000805ff0075a7 */ /* 0x000e640008001106 */
[----:B-1----:R-:W-:Y:S05]  /*2f40*/  @P0 BRA `(.L_x_61) ;  /* 0x0000000000080947 */ /* 0x002fea0003800000 */
[----:B------:R-:W1:Y:S02]  /*2f50*/  SYNCS.PHASECHK.TRANS64.TRYWAIT P0, [UR6+0x8], R5 ;  /* 0x00000805ff0075a7 */ /* 0x000e640008001106 */
[----:B-1----:R-:W-:Y:S05]  /*2f60*/  @!P0 BRA `(.L_x_62) ;  /* 0x0000004c00408947 */ /* 0x002fea0003800000 */
.L_x_61:
[----:B-1----:R-:W-:Y:S01]  /*2f70*/  HFMA2 R4, -RZ, RZ, 0, 5.9604644775390625e-08 ;  /* 0x00000001ff047431 */ /* 0x002fe200000001ff */
[----:B------:R-:W-:Y:S01]  /*2f80*/  UPRMT UR7, UR4, 0x654, UR8 ;  /* 0x0000065404077896 */ /* 0x000fe20008000008 */
[----:B------:R-:W-:Y:S01]  /*2f90*/  IMAD.MOV.U32 R6, RZ, RZ, 0xffff ;  /* 0x0000ffffff067424 */ /* 0x000fe200078e00ff */
[----:B------:R-:W-:Y:S01]  /*2fa0*/  PRMT R2, R2, 0x654, R3 ;  /* 0x0000065402027816 */ /* 0x000fe20000000003 */
[----:B------:R-:W-:Y:S02]  /*2fb0*/  IMAD.MOV.U32 R5, RZ, RZ, 0x4 ;  /* 0x00000004ff057424 */ /* 0x000fe400078e00ff */
[----:B------:R-:W-:Y:S01]  /*2fc0*/  IMAD.SHL.U32 R9, R11, 0x20, RZ ;  /* 0x000000200b097824 */ /* 0x000fe200078e00ff */
[----:B------:R-:W-:Y:S02]  /*2fd0*/  MOV R3, UR7 ;  /* 0x0000000700037c02 */ /* 0x000fe40008000f00 */
[-C--:B------:R-:W-:Y:S01]  /*2fe0*/  SHF.L.U32 R7, R6, R11.reuse, RZ ;  /* 0x0000000b06077219 */ /* 0x080fe200000006ff */
[----:B------:R1:W-:Y:S01]  /*2ff0*/  SYNCS.ARRIVE.TRANS64.RED RZ, [UR7], R5 ;  /* 0x00000005ffff79a7 */ /* 0x0003e20008000407 */
[----:B------:R-:W-:Y:S01]  /*3000*/  SHF.L.U32 R6, R4, R11, RZ ;  /* 0x0000000b04067219 */ /* 0x000fe200000006ff */
[----:B------:R1:W-:Y:S04]  /*3010*/  STS [UR37+0x120], R9 ;  /* 0x00012009ff007988 */ /* 0x0003e80008000825 */
[----:B------:R1:W-:Y:S04]  /*3020*/  STAS [R2.64], R11 ;  /* 0x0000000b02007dbd */ /* 0x0003e8000c0008ff */
[----:B------:R1:W-:Y:S04]  /*3030*/  ATOMS.OR RZ, [UR6+0x14], R7 ;  /* 0x00001407ffff798c */ /* 0x0003e8000b000006 */
[----:B------:R1:W-:Y:S04]  /*3040*/  ATOMS.OR RZ, [UR6+0x18], R6 ;  /* 0x00001806ffff798c */ /* 0x0003e8000b000006 */
[----:B------:R1:W-:Y:S02]  /*3050*/  ATOMS.XOR RZ, [UR6+0x10], R4 ;  /* 0x00001004ffff798c */ /* 0x0003e4000b800006 */
.L_x_58:
[----:B------:R-:W-:Y:S05]  /*3060*/  BSYNC B0 ;  /* 0x0000000000007941 */ /* 0x000fea0003800000 */
.L_x_57:
[----:B------:R-:W-:Y:S05]  /*3070*/  BRA.U UP0, `(.L_x_63) ;  /* 0x00000001006c7547 */ /* 0x000fea000b800000 */
[----:B------:R-:W-:-:S03]  /*3080*/  UMOV UR7, 0xffffffff ;  /* 0xffffffff00077882 */ /* 0x000fc60000000000 */
[----:B------:R-:W-:Y:S05]  /*3090*/  BRA.DIV UR7, `(.L_x_64) ;  /* 0x0000004e070c7947 */ /* 0x000fea000b800000 */
[----:B------:R-:W-:-:S13]  /*30a0*/  ELECT P6, URZ, PT ;  /* 0x0000000000ff782f */ /* 0x000fda00038c0000 */
.L_x_140:
[----:B------:R-:W-:Y:S05]  /*30b0*/  @!P6 BRA `(.L_x_63) ;  /* 0x00000000005ce947 */ /* 0x000fea0003800000 */
[----:B-1----:R-:W1:Y:S02]  /*30c0*/  LDS R3, [UR6+0x10] ;  /* 0x00001006ff037984 */ /* 0x002e640008000800 */
[----:B-1----:R-:W-:-:S04]  /*30d0*/  SHF.L.U32 R3, R3, 0x1f, RZ ;  /* 0x0000001f03037819 */ /* 0x002fc800000006ff */
[----:B------:R-:W1:Y:S02]  /*30e0*/  SYNCS.PHASECHK.TRANS64.TRYWAIT P0, [UR6+0x8], R3 ;  /* 0x00000803ff0075a7 */ /* 0x000e640008001106 */
[----:B-1----:R-:W-:Y:S05]  /*30f0*/  @P0 BRA `(.L_x_65) ;  /* 0x0000000000080947 */ /* 0x002fea0003800000 */
[----:B------:R-:W1:Y:S02]  /*3100*/  SYNCS.PHASECHK.TRANS64.TRYWAIT P0, [UR6+0x8], R3 ;  /* 0x00000803ff0075a7 */ /* 0x000e640008001106 */
[----:B-1----:R-:W-:Y:S05]  /*3110*/  @!P0 BRA `(.L_x_66) ;  /* 0x0000004c000c8947 */ /* 0x002fea0003800000 */
.L_x_65:
[----:B------:R-:W2:Y:S01]  /*3120*/  LDS R5, [UR37+0x120] ;  /* 0x00012025ff057984 */ /* 0x000ea20008000800 */
[----:B-1----:R-:W-:Y:S02]  /*3130*/  HFMA2 R2, -RZ, RZ, 0, 5.9604644775390625e-08 ;  /* 0x00000001ff027431 */ /* 0x002fe400000001ff */
[----:B------:R-:W-:Y:S01]  /*3140*/  IMAD.MOV.U32 R3, RZ, RZ, 0xffff ;  /* 0x0000ffffff037424 */ /* 0x000fe200078e00ff */
[----:B------:R-:W-:Y:S01]  /*3150*/  UPRMT UR7, UR4, 0x654, UR8 ;  /* 0x0000065404077896 */ /* 0x000fe20008000008 */
[----:B--2---:R-:W-:-:S03]  /*3160*/  IMAD.SHL.U32 R4, R5, 0x20, RZ ;  /* 0x0000002005047824 */ /* 0x004fc600078e00ff */
[-C--:B------:R-:W-:Y:S02]  /*3170*/  SHF.L.U32 R3, R3, R5.reuse, RZ ;  /* 0x0000000503037219 */ /* 0x080fe400000006ff */
[----:B------:R-:W-:Y:S01]  /*3180*/  SHF.L.U32 R5, R2, R5, RZ ;  /* 0x0000000502057219 */ /* 0x000fe200000006ff */
[----:B------:R2:W-:Y:S04]  /*3190*/  STS [UR37+0x120], R4 ;  /* 0x00012004ff007988 */ /* 0x0005e80008000825 */
[----:B------:R2:W-:Y:S04]  /*31a0*/  ATOMS.OR RZ, [UR6+0x14], R3 ;  /* 0x00001403ffff798c */ /* 0x0005e8000b000006 */
[----:B------:R2:W-:Y:S01]  /*31b0*/  ATOMS.OR RZ, [UR6+0x18], R5 ;  /* 0x00001805ffff798c */ /* 0x0005e2000b000006 */
[----:B------:R-:W-:Y:S03]  /*31c0*/  SYNCS.ARRIVE.TRANS64.RED.A1T0 RZ, [UR7], RZ ;  /* 0x000000ffffff79a7 */ /* 0x000fe60008100407 */
[----:B------:R2:W-:Y:S01]  /*31d0*/  ATOMS.XOR RZ, [UR6+0x10], R2 ;  /* 0x00001002ffff798c */ /* 0x0005e2000b800006 */
[----:B------:R-:W-:Y:S05]  /*31e0*/  BRA `(.L_x_63) ;  /* 0x0000000000107947 */ /* 0x000fea0003800000 */
.L_x_56:
[----:B------:R-:W-:-:S05]  /*31f0*/  MOV R2, 0xffffffff ;  /* 0xffffffff00027802 */ /* 0x000fca0000000f00 */
[----:B------:R1:W-:Y:S02]  /*3200*/  STS [UR37+0x120], R2 ;  /* 0x00012002ff007988 */ /* 0x0003e40008000825 */
[----:B-1----:R-:W-:Y:S02]  /*3210*/  MOV R2, 0x3230 ;  /* 0x0000323000027802 */ /* 0x002fe40000000f00 */
[----:B-----5:R-:W-:Y:S05]  /*3220*/  CALL.REL.NOINC `($__internal_1_$__cuda_sm10x_tcgen05_guardrail_trap_phase_invalid_during_alloc) ;  /* 0x0000005000547944 */ /* 0x020fea0003c00000 */
.L_x_63:
[----:B------:R-:W-:Y:S05]  /*3230*/  WARPSYNC.ALL ;  /* 0x0000000000007948 */ /* 0x000fea0003800000 */
[----:B------:R-:W3:Y:S01]  /*3240*/  S2UR UR8, SR_CgaCtaId ;  /* 0x00000000000879c3 */ /* 0x000ee20000008800 */
[----:B------:R-:W-:Y:S01]  /*3250*/  UMOV UR6, 0x400 ;  /* 0x0000040000067882 */ /* 0x000fe20000000000 */
[----:B------:R-:W-:-:S06]  /*3260*/  NOP ;  /* 0x0000000000007918 */ /* 0x000fcc0000000000 */
[----:B------:R-:W-:Y:S06]  /*3270*/  BAR.ARV 0x6, 0xa0 ;  /* 0x0182800000007b1d */ /* 0x000fec0000002000 */
[----:B------:R-:W-:Y:S01]  /*3280*/  LOP3.LUT R0, R0, 0xffff, RZ, 0xc0, !PT ;  /* 0x0000ffff00007812 */ /* 0x000fe200078ec0ff */
[----:B-1----:R-:W-:Y:S01]  /*3290*/  IMAD.MOV.U32 R9, RZ, RZ, 0x1 ;  /* 0x00000001ff097424 */ /* 0x002fe200078e00ff */
[----:B------:R-:W-:Y:S01]  /*32a0*/  LOP3.LUT R8, R8, 0xffff, RZ, 0xc0, !PT ;  /* 0x0000ffff08087812 */ /* 0x000fe200078ec0ff */
[----:B------:R-:W-:Y:S01]  /*32b0*/  UMOV UR22, URZ ;  /* 0x000000ff00167c82 */ /* 0x000fe20008000000 */
[----:B------:R-:W-:Y:S01]  /*32c0*/  R2UR UR12, R0 ;  /* 0x00000000000c72ca */ /* 0x000fe200000e0000 */
[----:B------:R-:W-:Y:S01]  /*32d0*/  UMOV UR21, URZ ;  /* 0x000000ff00157c82 */ /* 0x000fe20008000000 */
[----:B------:R-:W-:Y:S01]  /*32e0*/  R2UR UR13, R8 ;  /* 0x00000000080d72ca */ /* 0x000fe200000e0000 */
[----:B------:R-:W-:Y:S01]  /*32f0*/  IMAD.MOV.U32 R8, RZ, RZ, RZ ;  /* 0x000000ffff087224 */ /* 0x000fe200078e00ff */
[----:B------:R-:W-:-:S02]  /*3300*/  UISETP.NE.AND UP2, UPT, UR5, URZ, UPT ;  /* 0x000000ff0500728c */ /* 0x000fc4000bf45270 */
[----:B---3--:R-:W-:Y:S01]  /*3310*/  ULEA UR8, UR8, UR6, 0x18 ;  /* 0x0000000608087291 */ /* 0x008fe2000f8ec0ff */
[----:B------:R-:W1:Y:S03]  /*3320*/  LDCU UR6, c[0x0][0x38c] ;  /* 0x00007180ff0677ac */ /* 0x000e660008000800 */
[----:B------:R-:W-:Y:S02]  /*3330*/  UIADD3 UR14, UPT, UPT, UR8, 0x4300, URZ ;  /* 0x00004300080e7890 */ /* 0x000fe4000fffe0ff */
[----:B------:R-:W-:-:S03]  /*3340*/  UIADD3 UR15, UPT, UPT, UR8, 0x6300, URZ ;  /* 0x00006300080f7890 */ /* 0x000fc6000fffe0ff */
[----:B--2---:R-:W2:Y:S01]  /*3350*/  LDS R2, [UR8+0x120] ;  /* 0x00012008ff027984 */ /* 0x004ea20008000800 */
[----:B------:R-:W-:Y:S02]  /*3360*/  USHF.R.U32.HI UR14, URZ, 0x4, UR14 ;  /* 0x00000004ff0e7899 */ /* 0x000fe4000801160e */
[----:B------:R-:W-:Y:S02]  /*3370*/  USHF.R.U32.HI UR15, URZ, 0x4, UR15 ;  /* 0x00000004ff0f7899 */ /* 0x000fe4000801160f */
[----:B------:R-:W-:Y:S02]  /*3380*/  ULOP3.LUT UR14, UR14, 0x3fff, URZ, 0xc0, !UPT ;  /* 0x00003fff0e0e7892 */ /* 0x000fe4000f8ec0ff */
[----:B------:R-:W-:Y:S02]  /*3390*/  ULOP3.LUT UR15, UR15, 0x3fff, URZ, 0xc0, !UPT ;  /* 0x00003fff0f0f7892 */ /* 0x000fe4000f8ec0ff */
[----:B------:R-:W-:Y:S02]  /*33a0*/  ULOP3.LUT UR14, UR14, 0x10000, URZ, 0xfc, !UPT ;  /* 0x000100000e0e7892 */ /* 0x000fe4000f8efcff */
[----:B-1----:R-:W-:-:S02]  /*33b0*/  UIADD3 UR6, UPT, UPT, UR6, 0x1f, URZ ;  /* 0x0000001f06067890 */ /* 0x002fc4000fffe0ff */
[----:B------:R-:W-:Y:S02]  /*33c0*/  ULOP3.LUT UR15, UR15, 0x10000, URZ, 0xfc, !UPT ;  /* 0x000100000f0f7892 */ /* 0x000fe4000f8efcff */
[----:B------:R-:W-:Y:S01]  /*33d0*/  USHF.R.S32.HI UR7, URZ, 0x1f, UR6 ;  /* 0x0000001fff077899 */ /* 0x000fe20008011406 */
[----:B------:R-:W-:Y:S01]  /*33e0*/  UMOV UR20, URZ ;  /* 0x000000ff00147c82 */ /* 0x000fe20008000000 */
[----:B------:R-:W-:Y:S02]  /*33f0*/  UMOV UR26, 0x0 ;  /* 0x00000000001a7882 */ /* 0x000fe40000000000 */
[----:B------:R-:W-:Y:S01]  /*3400*/  ULEA.HI UR7, UR7, UR6, URZ, 0x5 ;  /* 0x0000000607077291 */ /* 0x000fe2000f8f28ff */
[----:B------:R-:W-:-:S03]  /*3410*/  UMOV UR27, 0x8200490 ;  /* 0x08200490001b7882 */ /* 0x000fc60000000000 */
[----:B------:R-:W-:-:S04]  /*3420*/  USHF.R.S32.HI UR7, URZ, 0x5, UR7 ;  /* 0x00000005ff077899 */ /* 0x000fc80008011407 */
[----:B------:R-:W-:-:S04]  /*3430*/  UISETP.LT.AND UP0, UPT, UR7, 0x1, UPT ;  /* 0x000000010700788c */ /* 0x000fc8000bf01270 */
[----:B------:R-:W-:Y:S01]  /*3440*/  USEL UR23, UR7, 0x1, !UP0 ;  /* 0x0000000107177887 */ /* 0x000fe2000c000000 */
[----:B--2---:R-:W-:Y:S02]  /*3450*/  R2UR UR24, R2 ;  /* 0x00000000021872ca */ /* 0x004fe400000e0000 */
[----:B------:R-:W-:-:S13]  /*3460*/  CS2R R2, SRZ ;  /* 0x0000000000027805 */ /* 0x000fda000001ff00 */
.L_x_74:
[C---:B------:R-:W-:Y:S02]  /*3470*/  LEA R0, R8.reuse, UR8, 0x3 ;  /* 0x0000000808007c11 */ /* 0x040fe4000f8e18ff */
[----:B------:R-:W-:Y:S02]  /*3480*/  SHF.L.U32 R5, R3, 0x1f, RZ ;  /* 0x0000001f03057819 */ /* 0x000fe400000006ff */
[----:B------:R-:W-:Y:S02]  /*3490*/  LEA R4, R8, UR8, 0x4 ;  /* 0x0000000808047c11 */ /* 0x000fe4000f8e20ff */
[----:B------:R-:W1:Y:S02]  /*34a0*/  SYNCS.PHASECHK.TRANS64.TRYWAIT P0, [R0+URZ+0x70], R5 ;  /* 0x00007005000075a7 */ /* 0x000e6400080011ff */
[----:B-1-34-:R-:W-:Y:S05]  /*34b0*/  @!P0 BRA `(.L_x_67) ;  /* 0x00000048003c8947 */ /* 0x01afea0003800000 */
.L_x_141:
[----:B-1----:R-:W1:Y:S01]  /*34c0*/  LDS.128 R4, [R4+0x100] ;  /* 0x0001000004047984 */ /* 0x002e620000000c00 */
[----:B------:R-:W-:Y:S02]  /*34d0*/  VIADD R0, R0, 0x80 ;  /* 0x0000008000007836 */ /* 0x000fe40000000000 */
[----:B------:R-:W-:Y:S01]  /*34e0*/  VIADD R8, R8, 0x1 ;  /* 0x0000000108087836 */ /* 0x000fe20000000000 */
[----:B------:R-:W-:Y:S01]  /*34f0*/  @!PT LDS RZ, [RZ] ;  /* 0x00000000fffff984 */ /* 0x000fe20000000800 */
[----:B------:R-:W-:Y:S01]  /*3500*/  @!PT LDS RZ, [RZ] ;  /* 0x00000000fffff984 */ /* 0x000fe20000000800 */
[----:B------:R-:W-:Y:S01]  /*3510*/  @!PT LDS RZ, [RZ] ;  /* 0x00000000fffff984 */ /* 0x000fe20000000800 */
[----:B------:R-:W-:Y:S01]  /*3520*/  @!PT LDS RZ, [RZ] ;  /* 0x00000000fffff984 */ /* 0x000fe20000000800 */
[----:B------:R2:W-:Y:S06]  /*3530*/  MEMBAR.ALL.CTA ;  /* 0x0000000000007992 */ /* 0x0005ec0000008000 */
[----:B--2---:R-:W2:Y:S01]  /*3540*/  FENCE.VIEW.ASYNC.S ;  /* 0x00000000000073c6 */ /* 0x004ea20000000000 */
[----:B------:R-:W-:-:S04]  /*3550*/  PRMT R0, RZ, 0x654, R0 ;  /* 0x00000654ff007816 */ /* 0x000fc80000000000 */
[----:B--2---:R2:W-:Y:S01]  /*3560*/  SYNCS.ARRIVE.TRANS64.RED.A1T0 RZ, [R0+URZ], RZ ;  /* 0x000000ff00ff79a7 */ /* 0x0045e200081004ff */
[----:B-1----:R-:W-:Y:S01]  /*3570*/  LOP3.LUT P1, RZ, R6, 0x1, RZ, 0xc0, !PT ;  /* 0x0000000106ff7812 */ /* 0x002fe2000782c0ff */
[----:B--2---:R-:W-:-:S12]  /*3580*/  BRA.U UP2, `(.L_x_68) ;  /* 0x0000000102cc7547 */ /* 0x004fd8000b800000 */
[----:B------:R-:W1:Y:S01]  /*3590*/  LDCU UR6, c[0x0][0x38c] ;  /* 0x00007180ff0677ac */ /* 0x000e620008000800 */
[----:B------:R-:W-:Y:S02]  /*35a0*/  PLOP3.LUT P2, PT, PT, PT, PT, 0x80, 0x8 ;  /* 0x000000000008781c */ /* 0x000fe40003f4f070 */
[----:B------:R-:W-:Y:S01]  /*35b0*/  SHF.L.U32 R5, R9, 0x1f, RZ ;  /* 0x0000001f09057819 */ /* 0x000fe200000006ff */
[----:B------:R-:W-:Y:S02]  /*35c0*/  ULEA UR11, UR22, UR8, 0x3 ;  /* 0x00000008160b7291 */ /* 0x000fe4000f8e18ff */
[----:B-1----:R-:W-:-:S06]  /*35d0*/  UISETP.GE.AND UP0, UPT, UR6, 0x1, UPT ;  /* 0x000000010600788c */ /* 0x002fcc000bf06270 */
[----:B------:R-:W-:-:S05]  /*35e0*/  PLOP3.LUT P0, PT, PT, PT, UP0, 0x80, 0x8 ;  /* 0x000000000008781c */ /* 0x000fca0003f0f008 */
[----:B------:R-:W-:-:S08]  /*35f0*/  @UP0 ULEA UR6, UR21, UR8, 0x3 ;  /* 0x0000000815060291 */ /* 0x000fd0000f8e18ff */
[----:B------:R-:W-:-:S04]  /*3600*/  @P0 SHF.L.U32 R0, R2, 0x1f, RZ ;  /* 0x0000001f02000819 */ /* 0x000fc800000006ff */
[----:B------:R1:W2:Y:S01]  /*3610*/  @P0 SYNCS.PHASECHK.TRANS64.TRYWAIT P2, [UR6], R0 ;  /* 0x00000000ff0005a7 */ /* 0x0002a20008041106 */
[----:B------:R-:W3:Y:S02]  /*3620*/  SYNCS.PHASECHK.TRANS64.TRYWAIT P0, [UR11+0xb0], R5 ;  /* 0x0000b005ff0075a7 */ /* 0x000ee4000800110b */
[----:B-123--:R-:W-:Y:S05]  /*3630*/  @!P0 BRA `(.L_x_69) ;  /* 0x0000004400f08947 */ /* 0x00efea0003800000 */
.L_x_143:
[----:B------:R-:W-:Y:S01]  /*3640*/  UMOV UR19, UR20 ;  /* 0x0000001400137c82 */ /* 0x000fe20008000000 */
[----:B------:R-:W-:Y:S05]  /*3650*/  BRA.U !UP0, `(.L_x_70) ;  /* 0x0000000108887547 */ /* 0x000fea000b800000 */
[----:B------:R-:W-:Y:S02]  /*3660*/  UIADD3 UR19, UPT, UPT, UR23, UR20, URZ ;  /* 0x0000001417137290 */ /* 0x000fe4000fffe0ff */
[----:B------:R-:W-:Y:S02]  /*3670*/  ULEA UR10, UR22, UR24, 0x6 ;  /* 0x00000018160a7291 */ /* 0x000fe4000f8e30ff */
[----:B------:R-:W-:Y:S01]  /*3680*/  UPLOP3.LUT UP3, UPT, UPT, UPT, UPT, 0x40, 0x4 ;  /* 0x000000000004789c */ /* 0x000fe20003f6e870 */
[----:B------:R-:W-:Y:S01]  /*3690*/  UMOV UR18, UR7 ;  /* 0x0000000700127c82 */ /* 0x000fe20008000000 */
[----:B------:R-:W-:-:S09]  /*36a0*/  UMOV UR17, UR21 ;  /* 0x0000001500117c82 */ /* 0x000fd20008000000 */
.L_x_73:
[----:B--2---:R-:W-:Y:S01]  /*36b0*/  ULEA UR9, UR17, UR8, 0x3 ;  /* 0x0000000811097291 */ /* 0x004fe2000f8e18ff */
[----:B---3--:R-:W-:Y:S11]  /*36c0*/  @P2 BRA `(.L_x_71) ;  /* 0x00000000000c2947 */ /* 0x008ff60003800000 */
[----:B-1----:R-:W-:Y:S04]  /*36d0*/  SHF.L.U32 R5, R2, 0x1f, RZ ;  /* 0x0000001f02057819 */ /* 0x002fe800000006ff */
[----:B------:R-:W1:Y:S02]  /*36e0*/  SYNCS.PHASECHK.TRANS64.TRYWAIT P0, [UR9], R5 ;  /* 0x00000005ff0075a7 */ /* 0x000e640008001109 */
[----:B-1----:R-:W-:Y:S05]  /*36f0*/  @!P0 BRA `(.L_x_72) ;  /* 0x0000004400d88947 */ /* 0x002fea0003800000 */
.L_x_71:
[----:B------:R-:W-:Y:S01]  /*3700*/  UISETP.NE.AND UP0, UPT, UR18, 0x1, UPT ;  /* 0x000000011200788c */ /* 0x000fe2000bf05270 */
[----:B------:R-:W-:Y:S01]  /*3710*/  PLOP3.LUT P2, PT, PT, PT, PT, 0x80, 0x8 ;  /* 0x000000000008781c */ /* 0x000fe20003f4f070 */
[----:B------:R-:W-:Y:S02]  /*3720*/  UIADD3 UR21, UPT, UPT, UR17, 0x1, URZ ;  /* 0x0000000111157890 */ /* 0x000fe4000fffe0ff */
[----:B------:R-:W-:Y:S02]  /*3730*/  ULEA UR28, UR17, UR15, 0x7 ;  /* 0x0000000f111c7291 */ /* 0x000fe4000f8e38ff */
[----:B------:R-:W-:Y:S01]  /*3740*/  UISETP.NE.AND UP1, UPT, UR21, 0x4, UPT ;  /* 0x000000041500788c */ /* 0x000fe2000bf25270 */
[----:B------:R-:W-:Y:S01]  /*3750*/  PLOP3.LUT P0, PT, PT, PT, UP0, 0x80, 0x8 ;  /* 0x000000000008781c */ /* 0x000fe20003f0f008 */
[----:B------:R-:W-:Y:S02]  /*3760*/  ULEA UR30, UR17, UR14, 0x7 ;  /* 0x0000000e111e7291 */ /* 0x000fe4000f8e38ff */
[----:B------:R-:W-:Y:S02]  /*3770*/  USEL UR16, URZ, 0x1, UP1 ;  /* 0x00000001ff107887 */ /* 0x000fe40008800000 */
[----:B------:R-:W-:Y:S02]  /*3780*/  USEL UR21, UR21, URZ, UP1 ;  /* 0x000000ff15157287 */ /* 0x000fe40008800000 */
[----:B------:R-:W-:Y:S02]  /*3790*/  UIADD3 UR9, UPT, UPT, UR9, 0x20, URZ ;  /* 0x0000002009097890 */ /* 0x000fe4000fffe0ff */
[----:B------:R-:W-:Y:S01]  /*37a0*/  @UP0 ULEA UR6, UR21, UR8, 0x3 ;  /* 0x0000000815060291 */ /* 0x000fe2000f8e18ff */
[----:B------:R-:W-:Y:S01]  /*37b0*/  LOP3.LUT R2, R2, UR16, RZ, 0x3c, !PT ;  /* 0x0000001002027c12 */ /* 0x000fe2000f8e3cff */
[----:B------:R-:W-:Y:S01]  /*37c0*/  UMOV UR29, 0xc0004010 ;  /* 0xc0004010001d7882 */ /* 0x000fe20000000000 */
[----:B------:R-:W-:Y:S01]  /*37d0*/  UMOV UR31, 0xc0004010 ;  /* 0xc0004010001f7882 */ /* 0x000fe20000000000 */
[----:B------:R-:W-:Y:S01]  /*37e0*/  UIADD3 UR20, UPT, UPT, UR20, 0x1, URZ ;  /* 0x0000000114147890 */ /* 0x000fe2000fffe0ff */
[----:B-1----:R-:W-:Y:S01]  /*37f0*/  @P0 SHF.L.U32 R0, R2, 0x1f, RZ ;  /* 0x0000001f02000819 */ /* 0x002fe200000006ff */
[----:B------:R-:W-:Y:S02]  /*3800*/  UIADD3 UR18, UPT, UPT, UR18, -0x1, URZ ;  /* 0xffffffff12127890 */ /* 0x000fe4000fffe0ff */
[----:B------:R-:W-:Y:S01]  /*3810*/  UISETP.NE.AND UP0, UPT, UR20, UR19, UPT ;  /* 0x000000131400728c */ /* 0x000fe2000bf05270 */
[----:B------:R2:W3:Y:S01]  /*3820*/  @P0 SYNCS.PHASECHK.TRANS64.TRYWAIT P2, [UR6], R0 ;  /* 0x00000000ff0005a7 */ /* 0x0004e20008041106 */
[----:B------:R2:W-:Y:S01]  /*3830*/  UTCQMMA.2CTA gdesc[UR30], gdesc[UR28], tmem[UR10], tmem[UR26], idesc[UR27], UP3 ;  /* 0x00ff1a1c1e0075ea */ /* 0x0005e20009a0030a */
[----:B------:R-:W-:Y:S01]  /*3840*/  UPLOP3.LUT UP3, UPT, UPT, UPT, UPT, 0x80, 0x8 ;  /* 0x000000000008789c */ /* 0x000fe20003f6f070 */
[----:B------:R2:W-:Y:S01]  /*3850*/  UTCBAR.2CTA.MULTICAST [UR9], URZ, UR13 ;  /* 0x000000ff090073e9 */ /* 0x0005e2000820080d */
[----:B------:R-:W-:Y:S04]  /*3860*/  UMOV UR17, UR21 ;  /* 0x0000001500117c82 */ /* 0x000fe80008000000 */
[----:B------:R-:W-:Y:S05]  /*3870*/  BRA.U UP0, `(.L_x_73) ;  /* 0xfffffffd008c7547 */ /* 0x000fea000b83ffff */
.L_x_70:
[----:B------:R-:W-:Y:S01]  /*3880*/  UIADD3 UR11, UPT, UPT, UR11, 0x90, URZ ;  /* 0x000000900b0b7890 */ /* 0x000fe2000fffe0ff */
[----:B------:R-:W-:-:S08]  /*3890*/  UMOV UR20, UR19 ;  /* 0x0000001300147c82 */ /* 0x000fd00008000000 */
[----:B------:R4:W-:Y:S01]  /*38a0*/  UTCBAR.2CTA.MULTICAST [UR11], URZ, UR12 ;  /* 0x000000ff0b0073e9 */ /* 0x0009e2000820080c */
[----:B------:R-:W-:Y:S02]  /*38b0*/  NOP ;  /* 0x0000000000007918 */ /* 0x000fe40000000000 */
.L_x_68:
[----:B------:R-:W-:Y:S01]  /*38c0*/  UIADD3 UR22, UPT, UPT, UR22, 0x1, URZ ;  /* 0x0000000116167890 */ /* 0x000fe2000fffe0ff */
[----:B------:R-:W-:-:S03]  /*38d0*/  ISETP.NE.AND P0, PT, R8, 0x2, PT ;  /* 0x000000020800780c */ /* 0x000fc60003f05270 */
[----:B------:R-:W-:Y:S01]  /*38e0*/  UISETP.NE.AND UP0, UPT, UR22, 0x4, UPT ;  /* 0x000000041600788c */ /* 0x000fe2000bf05270 */
[----:B-12---:R-:W-:Y:S02]  /*38f0*/  SEL R0, RZ, 0x1, P0 ;  /* 0x00000001ff007807 */ /* 0x006fe40000000000 */
[----:B------:R-:W-:Y:S01]  /*3900*/  SEL R8, R8, RZ, P0 ;  /* 0x000000ff08087207 */ /* 0x000fe20000000000 */
[----:B------:R-:W-:Y:S01]  /*3910*/  USEL UR6, URZ, 0x1, UP0 ;  /* 0x00000001ff067887 */ /* 0x000fe20008000000 */
[----:B------:R-:W-:Y:S01]  /*3920*/  LOP3.LUT R3, R3, R0, RZ, 0x3c, !PT ;  /* 0x0000000003037212 */ /* 0x000fe200078e3cff */
[----:B------:R-:W-:-:S04]  /*3930*/  USEL UR22, UR22, URZ, UP0 ;  /* 0x000000ff16167287 */ /* 0x000fc80008000000 */
[----:B------:R-:W-:Y:S01]  /*3940*/  LOP3.LUT R9, R9, UR6, RZ, 0x3c, !PT ;  /* 0x0000000609097c12 */ /* 0x000fe2000f8e3cff */
[----:B------:R-:W-:Y:S07]  /*3950*/  @P1 BRA `(.L_x_74) ;  /* 0xfffffff800c41947 */ /* 0x000fee000383ffff */
[----:B------:R-:W1:Y:S01]  /*3960*/  S2UR UR6, SR_CgaCtaId ;  /* 0x00000000000679c3 */ /* 0x000e620000008800 */
[----:B------:R-:W-:Y:S01]  /*3970*/  ELECT P0, URZ, PT ;  /* 0x0000000000ff782f */ /* 0x000fe20003800000 */
[----:B------:R-:W-:Y:S01]  /*3980*/  HFMA2 R0, -RZ, RZ, 0, 5.9604644775390625e-08 ;  /* 0x00000001ff007431 */ /* 0x000fe200000001ff */
[----:B------:R-:W-:-:S05]  /*3990*/  UMOV UR7, 0x40 ;  /* 0x0000004000077882 */ /* 0x000fca0000000000 */
[----:B------:R-:W-:Y:S01]  /*39a0*/  UVIRTCOUNT.DEALLOC.SMPOOL 0x80 ;  /* 0x000000800000784c */ /* 0x000fe20000000000 */
[----:B------:R-:W-:Y:S02]  /*39b0*/  UISETP.NE.AND UP0, UPT, UR5, URZ, UPT ;  /* 0x000000ff0500728c */ /* 0x000fe4000bf05270 */
[----:B-1----:R-:W-:-:S09]  /*39c0*/  ULEA UR6, UR6, UR7, 0x18 ;  /* 0x0000000706067291 */ /* 0x002fd2000f8ec0ff */
[----:B------:R1:W-:Y:S01]  /*39d0*/  @P0 STS.U8 [UR6+0x1c], R0 ;  /* 0x00001c00ff000988 */ /* 0x0003e20008000006 */
[----:B------:R-:W-:Y:S05]  /*39e0*/  BRA.U UP0, `(.L_x_75) ;  /* 0x0000000100a07547 */ /* 0x000fea000b800000 */
[----:B------:R-:W-:Y:S01]  /*39f0*/  UIADD3 UR5, UPT, UPT, UR8, 0xb0, URZ ;  /* 0x000000b008057890 */ /* 0x000fe2000fffe0ff */
[----:B------:R-:W-:-:S03]  /*3a00*/  SHF.L.U32 R3, R9, 0x1f, RZ ;  /* 0x0000001f09037819 */ /* 0x000fc600000006ff */
[----:B------:R-:W-:-:S09]  /*3a10*/  ULEA UR7, UR22, UR5, 0x3 ;  /* 0x0000000516077291 */ /* 0x000fd2000f8e18ff */
[----:B------:R-:W2:Y:S02]  /*3a20*/  SYNCS.PHASECHK.TRANS64.TRYWAIT P0, [UR7], R3 ;  /* 0x00000003ff0075a7 */ /* 0x000ea40008001107 */
[----:B--2---:R-:W-:Y:S05]  /*3a30*/  @!P0 BRA `(.L_x_76) ;  /* 0x0000004400208947 */ /* 0x004fea0003800000 */
.L_x_146:
        /* <DEDUP_REMOVED lines=9> */
.L_x_148:
        /* <DEDUP_REMOVED lines=9> */
.L_x_150:
[----:B------:R-:W-:-:S04]  /*3b60*/  UIADD3 UR9, UPT, UPT, UR9, 0x1, URZ ;  /* 0x0000000109097890 */ /* 0x000fc8000fffe0ff */
[----:B------:R-:W-:-:S04]  /*3b70*/  UISETP.NE.AND UP1, UPT, UR9, 0x4, UPT ;  /* 0x000000040900788c */ /* 0x000fc8000bf25270 */
[----:B------:R-:W-:Y:S02]  /*3b80*/  USEL UR7, URZ, 0x1, UP1 ;  /* 0x00000001ff077887 */ /* 0x000fe40008800000 */
[----:B------:R-:W-:-:S04]  /*3b90*/  USEL UR9, UR9, URZ, UP1 ;  /* 0x000000ff09097287 */ /* 0x000fc80008800000 */
[----:B------:R-:W-:Y:S01]  /*3ba0*/  ULEA UR9, UR9, UR5, 0x3 ;  /* 0x0000000509097291 */ /* 0x000fe2000f8e18ff */
[----:B-1----:R-:W-:-:S04]  /*3bb0*/  LOP3.LUT R3, R2, UR7, RZ, 0x3c, !PT ;  /* 0x0000000702037c12 */ /* 0x002fc8000f8e3cff */
[----:B------:R-:W-:Y:S01]  /*3bc0*/  SHF.L.U32 R3, R3, 0x1f, RZ ;  /* 0x0000001f03037819 */ /* 0x000fe200000006ff */
[----:B------:R-:W-:-:S04]  /*3bd0*/  IMAD.U32 R0, RZ, RZ, UR9 ;  /* 0x00000009ff007e24 */ /* 0x000fc8000f8e00ff */
[----:B------:R1:W2:Y:S03]  /*3be0*/  SYNCS.PHASECHK.TRANS64.TRYWAIT P0, [R0+URZ], R3 ;  /* 0x00000003000075a7 */ /* 0x0002a600080011ff */
[----:B--2---:R-:W-:Y:S05]  /*3bf0*/  @!P0 NANOSLEEP.SYNCS 0x989680 ;  /* 0x009896800000895d */ /* 0x004fea0003900000 */
[----:B------:R-:W2:Y:S02]  /*3c00*/  @!P0 SYNCS.PHASECHK.TRANS64 P0, [R0+URZ], R3 ;  /* 0x00000003000085a7 */ /* 0x000ea400080010ff */
[----:B--2---:R-:W-:Y:S05]  /*3c10*/  @P0 BRA `(.L_x_79) ;  /* 0x0000000000200947 */ /* 0x004fea0003800000 */
.L_x_80:
[----:B--2---:R2:W1:Y:S02]  /*3c20*/  SYNCS.PHASECHK.TRANS64.TRYWAIT P0, [R0+URZ], R3 ;  /* 0x00000003000075a7 */ /* 0x00446400080011ff */
[----:B-1----:R-:W-:Y:S05]  /*3c30*/  @!P0 NANOSLEEP.SYNCS 0x989680 ;  /* 0x009896800000895d */ /* 0x002fea0003900000 */
[----:B------:R-:W1:Y:S02]  /*3c40*/  @!P0 SYNCS.PHASECHK.TRANS64 P0, [R0+URZ], R3 ;  /* 0x00000003000085a7 */ /* 0x000e6400080010ff */
[----:B-1----:R-:W-:Y:S05]  /*3c50*/  @!P0 BRA `(.L_x_80) ;  /* 0xfffffffc00f08947 */ /* 0x002fea000383ffff */
[----:B------:R-:W-:Y:S05]  /*3c60*/  BRA `(.L_x_79) ;  /* 0x00000000000c7947 */ /* 0x000fea0003800000 */
.L_x_75:
[----:B------:R-:W-:-:S04]  /*3c70*/  UIADD3 UR5, UPT, UPT, UR8, 0xf0, URZ ;  /* 0x000000f008057890 */ /* 0x000fc8000fffe0ff */
[----:B------:R-:W-:-:S09]  /*3c80*/  UPRMT UR5, UR4, 0x654, UR5 ;  /* 0x0000065404057896 */ /* 0x000fd20008000005 */
[----:B------:R-:W-:Y:S03]  /*3c90*/  SYNCS.ARRIVE.TRANS64.RED.A1T0 RZ, [UR5], RZ ;  /* 0x000000ffffff79a7 */ /* 0x000fe60008100405 */
.L_x_79:
[----:B-12---:R-:W-:Y:S01]  /*3ca0*/  SHF.L.U32 R3, RZ, 0x1f, RZ ;  /* 0x0000001fff037819 */ /* 0x006fe200000006ff */
[----:B------:R-:W-:Y:S01]  /*3cb0*/  UIADD3 UR5, UPT, UPT, UR8, 0xf0, URZ ;  /* 0x000000f008057890 */ /* 0x000fe2000fffe0ff */
[----:B------:R-:W-:Y:S02]  /*3cc0*/  PLOP3.LUT P0, PT, PT, PT, UP0, 0x80, 0x8 ;  /* 0x000000000008781c */ /* 0x000fe40003f0f008 */
[----:B------:R-:W1:Y:S02]  /*3cd0*/  SYNCS.PHASECHK.TRANS64.TRYWAIT P1, [UR8+0xf0], R3 ;  /* 0x0000f003ff0075a7 */ /* 0x000e640008021108 */
[----:B-1----:R-:W-:Y:S09]  /*3ce0*/  @!P1 BRA `(.L_x_81) ;  /* 0x0000004000bc9947 */ /* 0x002ff20003800000 */
.L_x_152:
[----:B------:R-:W-:Y:S01]  /*3cf0*/  @!UP0 UPRMT UR5, UR4, 0x654, UR5 ;  /* 0x0000065404058896 */ /* 0x000fe20008000005 */
[----:B------:R-:W-:Y:S02]  /*3d00*/  UMOV UR8, 0xffff ;  /* 0x0000ffff00087882 */ /* 0x000fe40000000000 */
[----:B------:R-:W-:-:S06]  /*3d10*/  UMOV UR4, 0x1 ;  /* 0x0000000100047882 */ /* 0x000fcc0000000000 */
[----:B------:R-:W-:Y:S01]  /*3d20*/  @!P0 SYNCS.ARRIVE.TRANS64.RED.A1T0 RZ, [UR5], RZ ;  /* 0x000000ffffff89a7 */ /* 0x000fe20008100405 */
[----:B------:R-:W-:Y:S01]  /*3d30*/  NOP ;  /* 0x0000000000007918 */ /* 0x000fe20000000000 */
[----:B-1----:R-:W1:Y:S01]  /*3d40*/  LDS R0, [UR6+0x14] ;  /* 0x00001406ff007984 */ /* 0x002e620008000800 */
[----:B------:R-:W-:-:S04]  /*3d50*/  ULOP3.LUT UR5, UR24, 0xffff, URZ, 0xc0, !UPT ;  /* 0x0000ffff18057892 */ /* 0x000fc8000f8ec0ff */
[----:B------:R-:W-:-:S04]  /*3d60*/  USHF.R.U32.HI UR5, URZ, 0x5, UR5 ;  /* 0x00000005ff057899 */ /* 0x000fc80008011605 */
[----:B------:R-:W-:Y:S02]  /*3d70*/  USHF.L.U32 UR8, UR8, UR5, URZ ;  /* 0x0000000508087299 */ /* 0x000fe400080006ff */
[----:B------:R-:W-:-:S04]  /*3d80*/  USHF.L.U32 UR4, UR4, UR5, URZ ;  /* 0x0000000504047299 */ /* 0x000fc800080006ff */
[----:B-1----:R-:W-:-:S04]  /*3d90*/  LOP3.LUT R0, R0, UR8, RZ, 0xc0, !PT ;  /* 0x0000000800007c12 */ /* 0x002fc8000f8ec0ff */
[----:B------:R-:W-:-:S13]  /*3da0*/  ISETP.NE.AND P0, PT, R0, UR8, PT ;  /* 0x0000000800007c0c */ /* 0x000fda000bf05270 */
[----:B------:R-:W-:Y:S05]  /*3db0*/  @P0 BRA `(.L_x_82) ;  /* 0x0000000000580947 */ /* 0x000fea0003800000 */
[----:B------:R-:W1:Y:S02]  /*3dc0*/  LDS R0, [UR6+0x18] ;  /* 0x00001806ff007984 */ /* 0x000e640008000800 */
[----:B-1----:R-:W-:-:S04]  /*3dd0*/  LOP3.LUT R0, R0, UR4, RZ, 0xc0, !PT ;  /* 0x0000000400007c12 */ /* 0x002fc8000f8ec0ff */
[----:B------:R-:W-:-:S13]  /*3de0*/  ISETP.NE.AND P0, PT, R0, UR4, PT ;  /* 0x0000000400007c0c */ /* 0x000fda000bf05270 */
[----:B------:R-:W-:Y:S05]  /*3df0*/  @P0 BRA `(.L_x_83) ;  /* 0x00000000003c0947 */ /* 0x000fea0003800000 */
[----:B------:R-:W1:Y:S01]  /*3e00*/  S2R R2, SR_LANEID ;  /* 0x0000000000027919 */ /* 0x000e620000000000 */
[----:B------:R-:W-:Y:S01]  /*3e10*/  ULOP3.LUT UR8, URZ, UR8, URZ, 0x33, !UPT ;  /* 0x00000008ff087292 */ /* 0x000fe2000f8e33ff */
[----:B------:R-:W-:Y:S01]  /*3e20*/  LOP3.LUT R4, RZ, UR4, RZ, 0x33, !PT ;  /* 0x00000004ff047c12 */ /* 0x000fe2000f8e33ff */
[----:B------:R-:W-:Y:S02]  /*3e30*/  VOTEU.ANY UR7, UPT, PT ;  /* 0x0000000000077886 */ /* 0x000fe400038e0100 */
[----:B------:R-:W-:Y:S01]  /*3e40*/  UFLO.U32 UR7, UR7 ;  /* 0x00000007000772bd */ /* 0x000fe200080e0000 */
[----:B------:R-:W2:Y:S01]  /*3e50*/  REDUX UR4, R4 ;  /* 0x00000000040473c4 */ /* 0x000ea20000000000 */
[----:B------:R-:W-:-:S06]  /*3e60*/  IMAD.U32 R0, RZ, RZ, UR8 ;  /* 0x00000008ff007e24 */ /* 0x000fcc000f8e00ff */
[----:B------:R1:W-:Y:S01]  /*3e70*/  UTCATOMSWS.AND URZ, UR8 ;  /* 0x0000000800ff79e3 */ /* 0x0003e20008000000 */
[----:B------:R-:W3:Y:S01]  /*3e80*/  REDUX UR5, R0 ;  /* 0x00000000000573c4 */ /* 0x000ee20000000000 */
[----:B-1----:R-:W-:Y:S01]  /*3e90*/  ISETP.EQ.U32.AND P0, PT, R2, UR7, PT ;  /* 0x0000000702007c0c */ /* 0x002fe2000bf02070 */
[----:B--2---:R-:W-:Y:S01]  /*3ea0*/  IMAD.U32 R2, RZ, RZ, UR4 ;  /* 0x00000004ff027e24 */ /* 0x004fe2000f8e00ff */
[----:B---3--:R-:W-:-:S11]  /*3eb0*/  MOV R3, UR5 ;  /* 0x0000000500037c02 */ /* 0x008fd60008000f00 */
[----:B------:R1:W-:Y:S04]  /*3ec0*/  @P0 ATOMS.AND RZ, [UR6+0x14], R3 ;  /* 0x00001403ffff098c */ /* 0x0003e8000a800006 */
[----:B------:R1:W-:Y:S01]  /*3ed0*/  @P0 ATOMS.AND RZ, [UR6+0x18], R2 ;  /* 0x00001802ffff098c */ /* 0x0003e2000a800006 */
[----:B------:R-:W-:Y:S05]  /*3ee0*/  BRA `(.L_x_84) ;  /* 0x0000000000147947 */ /* 0x000fea0003800000 */
.L_x_83:
[----:B------:R-:W-:Y:S02]  /*3ef0*/  MOV R2, 0x3f10 ;  /* 0x00003f1000027802 */ /* 0x000fe40000000f00 */
[----:B---345:R-:W-:Y:S05]  /*3f00*/  CALL.REL.NOINC `($__internal_0_$__cuda_sm10x_tcgen05_guardrail_trap_col_being_dealloced_not_returned_by_alloc) ;  /* 0x0000004400107944 */ /* 0x038fea0003c00000 */
[----:B------:R-:W-:Y:S05]  /*3f10*/  BRA `(.L_x_84) ;  /* 0x0000000000087947 */ /* 0x000fea0003800000 */
.L_x_82:
[----:B------:R-:W-:Y:S02]  /*3f20*/  MOV R2, 0x3f40 ;  /* 0x00003f4000027802 */ /* 0x000fe40000000f00 */
[----:B---345:R-:W-:Y:S05]  /*3f30*/  CALL.REL.NOINC `($__internal_2_$__cuda_sm10x_tcgen05_guardrail_trap_unallocated_columns_being_dealloced) ;  /* 0x00000044001c7944 */ /* 0x038fea0003c00000 */
.L_x_84:
[----:B------:R-:W-:Y:S01]  /*3f40*/  NOP ;  /* 0x0000000000007918 */ /* 0x000fe20000000000 */
[----:B----4-:R-:W-:Y:S05]  /*3f50*/  EXIT ;  /* 0x000000000000794d */ /* 0x010fea0003800000 */
.L_x_55:
[----:B------:R-:W-:-:S09]  /*3f60*/  UISETP.NE.OR UP5, UPT, UR10, 0x3, !UP5 ;  /* 0x000000030a00788c */ /* 0x000fd2000efa5670 */
[----:B------:R-:W-:Y:S05]  /*3f70*/  BRA.U UP5, `(.L_x_85) ;  /* 0x0000000d05707547 */ /* 0x000fea000b800000 */
[----:B------:R-:W1:Y:S01]  /*3f80*/  LDC R0, c[0x0][0xb30] ;  /* 0x0002cc00ff007b82 */ /* 0x000e620000000800 */
[----:B------:R-:W2:Y:S01]  /*3f90*/  LDCU.64 UR8, c[0x0][0x888] ;  /* 0x00011100ff0877ac */ /* 0x000ea20008000a00 */
[----:B------:R-:W-:Y:S02]  /*3fa0*/  HFMA2 R29, -RZ, RZ, 0, 0 ;  /* 0x00000000ff1d7431 */ /* 0x000fe400000001ff */
[----:B------:R-:W-:Y:S01]  /*3fb0*/  IMAD.MOV.U32 R31, RZ, RZ, 0x1 ;  /* 0x00000001ff1f7424 */ /* 0x000fe200078e00ff */
[----:B------:R-:W-:Y:S01]  /*3fc0*/  MOV R23, 0x1000 ;  /* 0x0000100000177802 */ /* 0x000fe20000000f00 */
[----:B------:R-:W3:Y:S01]  /*3fd0*/  LDCU.64 UR4, c[0x0][0x890] ;  /* 0x00011200ff0477ac */ /* 0x000ee20008000a00 */
[----:B------:R-:W-:Y:S01]  /*3fe0*/  IMAD.MOV.U32 R30, RZ, RZ, RZ ;  /* 0x000000ffff1e7224 */ /* 0x000fe200078e00ff */
[----:B------:R-:W4:Y:S01]  /*3ff0*/  LDC R19, c[0x0][0x370] ;  /* 0x0000dc00ff137b82 */ /* 0x000f220000000800 */
[----:B------:R-:W-:Y:S01]  /*4000*/  UMOV UR7, 0x400 ;  /* 0x0000040000077882 */ /* 0x000fe20000000000 */
[----:B------:R-:W-:-:S02]  /*4010*/  UPLOP3.LUT UP1, UPT, UPT, UPT, UPT, 0x40, 0x4 ;  /* 0x000000000004789c */ /* 0x000fc40003f2e870 */
[----:B------:R-:W-:-:S04]  /*4020*/  ULEA UR7, UR37, UR7, 0x18 ;  /* 0x0000000725077291 */ /* 0x000fc8000f8ec0ff */
[----:B------:R-:W4:Y:S01]  /*4030*/  LDC R2, c[0x0][0xb0c] ;  /* 0x0002c300ff027b82 */ /* 0x000f220000000800 */
[----:B------:R-:W-:Y:S02]  /*4040*/  UIADD3 UR13, UPT, UPT, UR7, 0x48, URZ ;  /* 0x00000048070d7890 */ /* 0x000fe4000fffe0ff */
[----:B--2---:R-:W-:Y:S02]  /*4050*/  UISETP.NE.U32.AND UP3, UPT, UR8, URZ, UPT ;  /* 0x000000ff0800728c */ /* 0x004fe4000bf65070 */
[----:B------:R-:W-:Y:S02]  /*4060*/  UIADD3 UR25, UPT, UPT, UR7, 0x40, URZ ;  /* 0x0000004007197890 */ /* 0x000fe4000fffe0ff */
[----:B---3--:R-:W-:Y:S01]  /*4070*/  UISETP.NE.U32.AND UP4, UPT, UR4, URZ, UPT ;  /* 0x000000ff0400728c */ /* 0x008fe2000bf85070 */
[----:B------:R-:W2:Y:S01]  /*4080*/  LDC R18, c[0x0][0xb20] ;  /* 0x0002c800ff127b82 */ /* 0x000ea20000000800 */
[----:B-1----:R-:W-:Y:S01]  /*4090*/  ISETP.NE.AND P1, PT, R0, 0x1, PT ;  /* 0x000000010000780c */ /* 0x002fe20003f25270 */
[----:B------:R-:W-:-:S02]  /*40a0*/  UISETP.NE.AND.EX UP3, UPT, UR9, URZ, UPT, UP3 ;  /* 0x000000ff0900728c */ /* 0x000fc4000bf65330 */
[----:B------:R-:W-:Y:S02]  /*40b0*/  UPRMT UR13, UR37, 0x654, UR13 ;  /* 0x00000654250d7896 */ /* 0x000fe4000800000d */
[----:B------:R-:W-:Y:S02]  /*40c0*/  UISETP.NE.AND.EX UP4, UPT, UR5, URZ, UPT, UP4 ;  /* 0x000000ff0500728c */ /* 0x000fe4000bf85340 */
[----:B------:R-:W1:Y:S08]  /*40d0*/  LDC.64 R32, c[0x0][0x348] ;  /* 0x0000d200ff207b82 */ /* 0x000e700000000a00 */
[----:B------:R-:W3:Y:S08]  /*40e0*/  LDC.64 R16, c[0x0][0xb10] ;  /* 0x0002c400ff107b82 */ /* 0x000ef00000000a00 */
[----:B------:R-:W1:Y:S08]  /*40f0*/  LDC.64 R6, c[0x0][0xb18] ;  /* 0x0002c600ff067b82 */ /* 0x000e700000000a00 */
[----:B------:R-:W1:Y:S08]  /*4100*/  LDC.64 R4, c[0x0][0xb28] ;  /* 0x0002ca00ff047b82 */ /* 0x000e700000000a00 */
[----:B--2-4-:R-:W1:Y:S02]  /*4110*/  LDC R22, c[0x0][0x374] ;  /* 0x0000dd00ff167b82 */ /* 0x014e640000000800 */
.L_x_94:
[C---:B------:R-:W-:Y:S02]  /*4120*/  LEA R0, R30.reuse, UR7, 0x3 ;  /* 0x000000071e007c11 */ /* 0x040fe4000f8e18ff */
[----:B------:R-:W-:Y:S02]  /*4130*/  SHF.L.U32 R3, R29, 0x1f, RZ ;  /* 0x0000001f1d037819 */ /* 0x000fe400000006ff */
[----:B------:R-:W-:Y:S02]  /*4140*/  LEA R24, R30, UR7, 0x4 ;  /* 0x000000071e187c11 */ /* 0x000fe4000f8e20ff */
[----:B--2---:R-:W2:Y:S02]  /*4150*/  SYNCS.PHASECHK.TRANS64.TRYWAIT P0, [R0+URZ+0x70], R3 ;  /* 0x00007003000075a7 */ /* 0x004ea400080011ff */
[----:B--2---:R-:W-:Y:S05]  /*4160*/  @!P0 BRA `(.L_x_86) ;  /* 0x0000003c00b48947 */ /* 0x004fea0003800000 */
.L_x_153:
[----:B------:R-:W-:Y:S01]  /*4170*/  ISETP.GE.AND P0, PT, R40, 0x1, PT ;  /* 0x000000012800780c */ /* 0x000fe20003f06270 */
[----:B------:R-:W4:Y:S01]  /*4180*/  LDS.128 R24, [R24+0x100] ;  /* 0x0001000018187984 */ /* 0x000f220000000c00 */
[----:B--2---:R-:W-:Y:S01]  /*4190*/  VIADD R0, R0, 0x80 ;  /* 0x0000008000007836 */ /* 0x004fe20000000000 */
[----:B------:R-:W-:Y:S01]  /*41a0*/  @!PT LDS RZ, [RZ] ;  /* 0x00000000fffff984 */ /* 0x000fe20000000800 */
[----:B------:R-:W-:Y:S01]  /*41b0*/  @!PT LDS RZ, [RZ] ;  /* 0x00000000fffff984 */ /* 0x000fe20000000800 */
[----:B------:R-:W-:Y:S01]  /*41c0*/  @!PT LDS RZ, [RZ] ;  /* 0x00000000fffff984 */ /* 0x000fe20000000800 */
[----:B------:R-:W-:Y:S01]  /*41d0*/  @!PT LDS RZ, [RZ] ;  /* 0x00000000fffff984 */ /* 0x000fe20000000800 */
[----:B------:R2:W-:Y:S06]  /*41e0*/  MEMBAR.ALL.CTA ;  /* 0x0000000000007992 */ /* 0x0005ec0000008000 */
[----:B--2---:R-:W2:Y:S01]  /*41f0*/  FENCE.VIEW.ASYNC.S ;  /* 0x00000000000073c6 */ /* 0x004ea20000000000 */
[----:B------:R-:W-:Y:S04]  /*4200*/  PRMT R0, RZ, 0x654, R0 ;  /* 0x00000654ff007816 */ /* 0x000fe80000000000 */
[----:B--2---:R2:W-:Y:S01]  /*4210*/  SYNCS.ARRIVE.TRANS64.RED.A1T0 RZ, [R0+URZ], RZ ;  /* 0x000000ff00ff79a7 */ /* 0x0045e200081004ff */
[----:B----4-:R-:W-:Y:S11]  /*4220*/  LOP3.LUT P3, RZ, R26, 0x1, RZ, 0xc0, !PT ;  /* 0x000000011aff7812 */ /* 0x010ff6000786c0ff */
[----:B------:R-:W-:Y:S02]  /*4230*/  @!UPT UIADD3 URZ, UPT, UPT, URZ, URZ, URZ ;  /* 0x000000fffffff290 */ /* 0x000fe4000fffe0ff */
[----:B------:R-:W-:Y:S02]  /*4240*/  @P3 MOV R13, R24 ;  /* 0x00000018000d3202 */ /* 0x000fe40000000f00 */
[----:B------:R-:W-:Y:S01]  /*4250*/  @P3 LOP3.LUT R8, R25, 0xffff, RZ, 0xc0, !PT ;  /* 0x0000ffff19083812 */ /* 0x000fe200078ec0ff */
[----:B--2---:R-:W-:Y:S06]  /*4260*/  @!P0 BRA `(.L_x_87) ;  /* 0x0000000000a48947 */ /* 0x004fec0003800000 */
[----:B-1----:R-:W-:Y:S01]  /*4270*/  IMAD.HI.U32 R35, R22, R7, RZ ;  /* 0x0000000716237227 */ /* 0x002fe200078e00ff */
[----:B------:R-:W-:Y:S02]  /*4280*/  ISETP.NE.AND P0, PT, R6, 0x1, PT ;  /* 0x000000010600780c */ /* 0x000fe40003f05270 */
[----:B------:R-:W-:Y:S01]  /*4290*/  ISETP.NE.AND P2, PT, R40, 0x1, PT ;  /* 0x000000012800780c */ /* 0x000fe20003f45270 */
[----:B---3--:R-:W-:Y:S01]  /*42a0*/  IMAD.HI.U32 R34, R19, R16, RZ ;  /* 0x0000001013227227 */ /* 0x008fe200078e00ff */
[----:B------:R-:W-:Y:S02]  /*42b0*/  SHF.R.U32.HI R35, RZ, R18, R35 ;  /* 0x00000012ff237219 */ /* 0x000fe40000011623 */
[----:B------:R-:W-:Y:S01]  /*42c0*/  ISETP.NE.AND P4, PT, R2, 0x1, PT ;  /* 0x000000010200780c */ /* 0x000fe20003f85270 */
[----:B------:R-:W-:Y:S01]  /*42d0*/  IMAD.HI.U32 R36, R13, R16, RZ ;  /* 0x000000100d247227 */ /* 0x000fe200078e00ff */
[----:B------:R-:W-:Y:S02]  /*42e0*/  SHF.R.U32.HI R34, RZ, R17, R34 ;  /* 0x00000011ff227219 */ /* 0x000fe40000011622 */
[----:B------:R-:W-:Y:S01]  /*42f0*/  SEL R3, R22, R35, !P0 ;  /* 0x0000002316037207 */ /* 0x000fe20004000000 */
[C---:B------:R-:W-:Y:S01]  /*4300*/  IMAD.HI.U32 R35, R8.reuse, R7, RZ ;  /* 0x0000000708237227 */ /* 0x040fe200078e00ff */
[----:B------:R-:W-:Y:S02]  /*4310*/  SEL R11, R19, R34, !P4 ;  /* 0x00000022130b7207 */ /* 0x000fe40006000000 */
[----:B------:R-:W-:Y:S01]  /*4320*/  SHF.R.U32.HI R36, RZ, R17, R36 ;  /* 0x00000011ff247219 */ /* 0x000fe20000011624 */
[----:B------:R-:W-:Y:S01]  /*4330*/  IMAD.HI.U32 R38, R3, R4, RZ ;  /* 0x0000000403267227 */ /* 0x000fe200078e00ff */
[----:B------:R-:W-:Y:S03]  /*4340*/  SHF.R.U32.HI R35, RZ, R18, R35 ;  /* 0x00000012ff237219 */ /* 0x000fe60000011623 */
[----:B------:R-:W-:Y:S01]  /*4350*/  IMAD.HI.U32 R34, R11, R4, RZ ;  /* 0x000000040b227227 */ /* 0x000fe200078e00ff */
[----:B------:R-:W-:Y:S02]  /*4360*/  @P2 SHF.R.U32.HI R3, RZ, R5, R38 ;  /* 0x00000005ff032219 */ /* 0x000fe40000011626 */
[----:B------:R-:W-:Y:S02]  /*4370*/  SEL R9, R8, R35, !P0 ;  /* 0x0000002308097207 */ /* 0x000fe40004000000 */
[----:B------:R-:W-:Y:S01]  /*4380*/  @P2 SHF.R.U32.HI R11, RZ, R5, R34 ;  /* 0x00000005ff0b2219 */ /* 0x000fe20000011622 */
[C---:B------:R-:W-:Y:S01]  /*4390*/  IMAD R10, R40.reuse, R3, RZ ;  /* 0x00000003280a7224 */ /* 0x040fe200078e02ff */
[----:B------:R-:W-:Y:S01]  /*43a0*/  SEL R3, R13, R36, !P4 ;  /* 0x000000240d037207 */ /* 0x000fe20006000000 */
[C---:B------:R-:W-:Y:S03]  /*43b0*/  IMAD.HI.U32 R14, R9.reuse, R4, RZ ;  /* 0x00000004090e7227 */ /* 0x040fe600078e00ff */
[----:B------:R-:W-:Y:S01]  /*43c0*/  ISETP.GE.AND P0, PT, R9, R10, PT ;  /* 0x0000000a0900720c */ /* 0x000fe20003f06270 */
[C---:B------:R-:W-:Y:S01]  /*43d0*/  IMAD R12, R40.reuse, R11, RZ ;  /* 0x0000000b280c7224 */ /* 0x040fe200078e02ff */
[-C--:B------:R-:W-:Y:S04]  /*43e0*/  SHF.R.U32.HI R14, RZ, R5.reuse, R14 ;  /* 0x00000005ff0e7219 */ /* 0x080fe8000001160e */
[----:B------:R-:W-:Y:S02]  /*43f0*/  ISETP.GE.OR P0, PT, R3, R12, P0 ;  /* 0x0000000c0300720c */ /* 0x000fe40000706670 */
[----:B------:R-:W-:Y:S05]  /*4400*/  SEL R15, R9, R14, !P2 ;  /* 0x0000000e090f7207 */ /* 0x000fea0005000000 */
[----:B------:R-:W-:Y:S04]  /*4410*/  IMAD.MOV R14, RZ, RZ, -R15 ;  /* 0x000000ffff0e7224 */ /* 0x000fe800078e0a0f */
[----:B------:R-:W-:Y:S02]  /*4420*/  IMAD R14, R40, R14, R9 ;  /* 0x0000000e280e7224 */ /* 0x000fe400078e0209 */
[C---:B------:R-:W-:Y:S05]  /*4430*/  @!P0 IMAD.HI.U32 R10, R3.reuse, R4, RZ ;  /* 0x00000004030a8227 */ /* 0x040fea00078e00ff */
[----:B------:R-:W-:Y:S04]  /*4440*/  @!P0 SHF.R.U32.HI R10, RZ, R5, R10 ;  /* 0x00000005ff0a8219 */ /* 0x000fe8000001160a */
[----:B------:R-:W-:Y:S01]  /*4450*/  @!P0 SEL R0, R3, R10, !P2 ;  /* 0x0000000a03008207 */ /* 0x000fe20005000000 */
[----:B------:R-:W-:Y:S03]  /*4460*/  IMAD.MOV R10, RZ, RZ, -R3 ;  /* 0x000000ffff0a7224 */ /* 0x000fe600078e0a03 */
[----:B------:R-:W-:Y:S01]  /*4470*/  @!P0 IADD3 R15, PT, PT, R15, -R0, RZ ;  /* 0x800000000f0f8210 */ /* 0x000fe20007ffe0ff */
[----:B------:R-:W-:Y:S01]  /*4480*/  @!P0 IMAD R0, R11, R14, R0 ;  /* 0x0000000e0b008224 */ /* 0x000fe200078e0200 */
[----:B------:R-:W-:Y:S01]  /*4490*/  IADD3 R11, PT, PT, -R9, RZ, RZ ;  /* 0x000000ff090b7210 */ /* 0x000fe20007ffe1ff */
[----:B------:R-:W-:Y:S02]  /*44a0*/  IMAD R13, R2, R10, R13 ;  /* 0x0000000a020d7224 */ /* 0x000fe400078e020d */
[----:B------:R-:W-:Y:S02]  /*44b0*/  @!P0 IMAD R9, R15, R40, R3 ;  /* 0x000000280f098224 */ /* 0x000fe400078e0203 */
[----:B------:R-:W-:Y:S02]  /*44c0*/  @!P0 IMAD.MOV.U32 R3, RZ, RZ, R0 ;  /* 0x000000ffff038224 */ /* 0x000fe400078e0000 */
[----:B------:R-:W-:Y:S02]  /*44d0*/  IMAD R8, R6, R11, R8 ;  /* 0x0000000b06087224 */ /* 0x000fe400078e0208 */
[----:B------:R-:W-:Y:S02]  /*44e0*/  IMAD R13, R3, R2, R13 ;  /* 0x00000002030d7224 */ /* 0x000fe400078e020d */
[----:B------:R-:W-:Y:S02]  /*44f0*/  IMAD R8, R9, R6, R8 ;  /* 0x0000000609087224 */ /* 0x000fe400078e0208 */
.L_x_87:
[----:B------:R-:W-:Y:S05]  /*4500*/  BRA.U UP1, `(.L_x_88) ;  /* 0x0000000101107547 */ /* 0x000fea000b800000 */
[----:B------:R-:W-:Y:S04]  /*4510*/  MOV R0, UR6 ;  /* 0x0000000600007c02 */ /* 0x000fe80008000f00 */
[----:B------:R-:W-:Y:S04]  /*4520*/  SHF.L.U32 R3, R0, 0x1f, RZ ;  /* 0x0000001f00037819 */ /* 0x000fe800000006ff */
[----:B------:R-:W2:Y:S02]  /*4530*/  SYNCS.PHASECHK.TRANS64.TRYWAIT P0, [UR7+0x68], R3 ;  /* 0x00006803ff0075a7 */ /* 0x000ea40008001107 */
[----:B--2---:R-:W-:Y:S05]  /*4540*/  @!P0 BRA `(.L_x_89) ;  /* 0x0000003800d08947 */ /* 0x004fea0003800000 */
.L_x_88:
[----:B------:R-:W-:Y:S02]  /*4550*/  R2UR UR26, R20 ;  /* 0x00000000141a72ca */ /* 0x000fe400000e0000 */
[----:B------:R-:W-:Y:S02]  /*4560*/  R2UR UR27, R21 ;  /* 0x00000000151b72ca */ /* 0x000fe400000e0000 */
[----:B------:R-:W-:Y:S02]  /*4570*/  ISETP.NE.U32.AND P2, PT, RZ, UR4, PT ;  /* 0x00000004ff007c0c */ /* 0x000fe4000bf45070 */
[----:B------:R-:W-:Y:S02]  /*4580*/  SHF.L.U32 R12, R31, 0x1f, RZ ;  /* 0x0000001f1f0c7819 */ /* 0x000fe400000006ff */
[----:B------:R-:W-:Y:S05]  /*4590*/  ISETP.NE.AND.EX P2, PT, RZ, UR5, PT, P2 ;  /* 0x00000005ff007c0c */ /* 0x000fea000bf45320 */
[----:B------:R-:W-:Y:S02]  /*45a0*/  USHF.L.U32 UR26, UR26, 0x7, URZ ;  /* 0x000000071a1a7899 */ /* 0x000fe400080006ff */
[----:B------:R-:W-:Y:S01]  /*45b0*/  USHF.L.U32 UR27, UR27, 0x6, URZ ;  /* 0x000000061b1b7899 */ /* 0x000fe200080006ff */
[----:B------:R-:W-:Y:S11]  /*45c0*/  BRA.U !UP4, `(.L_x_90) ;  /* 0x000000010c347547 */ /* 0x000ff6000b800000 */
[----:B------:R-:W-:Y:S01]  /*45d0*/  UPLOP3.LUT UP0, UPT, UPT, UPT, UP3, 0x80, 0x8 ;  /* 0x000000000008789c */ /* 0x000fe20003f0f030 */
[----:B--2---:R-:W-:Y:S02]  /*45e0*/  HFMA2 R0, -RZ, RZ, 0, 5.9604644775390625e-08 ;  /* 0x00000001ff007431 */ /* 0x004fe400000001ff */
[----:B------:R-:W-:Y:S03]  /*45f0*/  IMAD.MOV.U32 R95, RZ, RZ, 0x1 ;  /* 0x00000001ff5f7424 */ /* 0x000fe600078e00ff */
[----:B------:R-:W-:Y:S05]  /*4600*/  PLOP3.LUT P0, PT, PT, PT, UP0, 0x80, 0x8 ;  /* 0x000000000008781c */ /* 0x000fea0003f0f008 */
[----:B------:R-:W2:Y:S01]  /*4610*/  @UP0 LDCU.64 UR10, c[0x0][0x888] ;  /* 0x00011100ff0a07ac */ /* 0x000ea20008000a00 */
[----:B------:R-:W-:Y:S07]  /*4620*/  @UP0 UIMAD UR8, UR36, UR4, URZ ;  /* 0x00000004240802a4 */ /* 0x000fee000f8e02ff */
[----:B------:R-:W-:Y:S01]  /*4630*/  @!P0 PRMT R95, R0, 0x7610, R95 ;  /* 0x00007610005f8816 */ /* 0x000fe2000000005f */
[----:B--2---:R-:W-:Y:S03]  /*4640*/  @UP0 UIMAD.WIDE UR10, UR8, 0x4, UR10 ;  /* 0x00000004080a08a5 */ /* 0x004fe6000f8e020a */
[----:B------:R-:W2:Y:S03]  /*4650*/  @!UP0 LDCU UR8, c[0x0][0x880] ;  /* 0x00011000ff0887ac */ /* 0x000ea60008000800 */
[----:B------:R-:W-:Y:S01]  /*4660*/  IMAD.U32 R10, RZ, RZ, UR10 ;  /* 0x0000000aff0a7e24 */ /* 0x000fe2000f8e00ff */
[----:B------:R-:W-:Y:S05]  /*4670*/  MOV R11, UR11 ;  /* 0x0000000b000b7c02 */ /* 0x000fea0008000f00 */
[----:B-----5:R4:W5:Y:S02]  /*4680*/  @P0 LDG.E R49, desc[UR46][R10.64] ;  /* 0x0000002e0a310981 */ /* 0x020964000c1e1900 */
[----:B--2-4-:R-:W-:Y:S07]  /*4690*/  @!P0 IMAD.U32 R49, RZ, RZ, UR8 ;  /* 0x00000008ff318e24 */ /* 0x014fee000f8e00ff */
.L_x_90:
[----:B-----5:R-:W-:Y:S01]  /*46a0*/  @!P2 FSETP.EQ.AND P0, PT, R49, RZ, PT ;  /* 0x000000ff3100a20b */ /* 0x020fe20003f02000 */
[----:B------:R-:W-:Y:S01]  /*46b0*/  @!UPT UIADD3 URZ, UPT, UPT, URZ, URZ, URZ ;  /* 0x000000fffffff290 */ /* 0x000fe2000fffe0ff */
[----:B------:R-:W-:Y:S11]  /*46c0*/  @!P2 BRA `(.L_x_91) ;  /* 0x000000000014a947 */ /* 0x000ff60003800000 */
[----:B------:R-:W-:Y:S02]  /*46d0*/  LOP3.LUT P2, RZ, R95, 0xff, RZ, 0xc0, !PT ;  /* 0x000000ff5fff7812 */ /* 0x000fe4000784c0ff */
[----:B------:R-:W-:Y:S04]  /*46e0*/  PLOP3.LUT P0, PT, PT, PT, UP0, 0x80, 0x8 ;  /* 0x000000000008781c */ /* 0x000fe80003f0f008 */
[----:B------:R-:W-:Y:S07]  /*46f0*/  PLOP3.LUT P0, PT, P0, PT, PT, 0x8, 0x80 ;  /* 0x000000000080781c */ /* 0x000fee000070e170 */
[----:B------:R-:W-:Y:S11]  /*4700*/  @P2 FSETP.EQ.AND P0, PT, R49, RZ, PT ;  /* 0x000000ff3100220b */ /* 0x000ff60003f02000 */
[----:B------:R-:W-:Y:S02]  /*4710*/  @!UPT UIADD3 URZ, UPT, UPT, URZ, URZ, URZ ;  /* 0x000000fffffff290 */ /* 0x000fe4000fffe0ff */
.L_x_91:
[----:B------:R-:W4:Y:S01]  /*4720*/  SYNCS.PHASECHK.TRANS64.TRYWAIT P2, [UR7+0x50], R12 ;  /* 0x0000500cff0075a7 */ /* 0x000f220008041107 */
[----:B------:R-:W-:Y:S04]  /*4730*/  ELECT P4, URZ, PT ;  /* 0x0000000000ff782f */ /* 0x000fe80003880000 */
[----:B------:R-:W-:Y:S11]  /*4740*/  PLOP3.LUT P4, PT, P0, P4, PT, 0xf2, 0x2f ;  /* 0x00000000002f781c */ /* 0x000ff60000789e72 */
[----:B------:R-:W-:Y:S02]  /*4750*/  @!UPT UIADD3 URZ, UPT, UPT, URZ, URZ, URZ ;  /* 0x000000fffffff290 */ /* 0x000fe4000fffe0ff */
[----:B-1----:R-:W-:Y:S05]  /*4760*/  @!P4 IADD3 R21, P0, PT, R32, 0x580, RZ ;  /* 0x000005802015c810 */ /* 0x002fea0007f1e0ff */
[----:B------:R-:W-:Y:S01]  /*4770*/  @!P4 IMAD.X R20, RZ, RZ, R33, P0 ;  /* 0x000000ffff14c224 */ /* 0x000fe200000e0621 */
[----:B----4-:R-:W-:Y:S07]  /*4780*/  @!P2 BRA `(.L_x_92) ;  /* 0x000000380058a947 */ /* 0x010fee0003800000 */
.L_x_156:
[----:B------:R-:W4:Y:S01]  /*4790*/  LDC.64 R14, c[0x0][0xb10] ;  /* 0x0002c400ff0e7b82 */ /* 0x000f220000000a00 */
[----:B------:R-:W-:Y:S01]  /*47a0*/  @!P4 R2UR UR9, R21 ;  /* 0x000000001509c2ca */ /* 0x000fe200000e0000 */
[----:B------:R-:W-:Y:S01]  /*47b0*/  VOTEU.ALL UP1, P4 ;  /* 0x0000000000ff7886 */ /* 0x000fe20002020000 */
[----:B------:R-:W-:Y:S01]  /*47c0*/  @!P4 R2UR UR8, R20 ;  /* 0x000000001408c2ca */ /* 0x000fe200000e0000 */
[----:B------:R-:W-:Y:S01]  /*47d0*/  VOTEU.ALL UP2, P4 ;  /* 0x0000000000ff7886 */ /* 0x000fe20002040000 */
[----:B------:R-:W-:Y:S03]  /*47e0*/  UMOV UR16, 0x0 ;  /* 0x0000000000107882 */ /* 0x000fe60000000000 */
[----:B------:R-:W5:Y:S01]  /*47f0*/  LDC.64 R10, c[0x0][0xb18] ;  /* 0x0002c600ff0a7b82 */ /* 0x000f620000000a00 */
[----:B------:R-:W-:Y:S01]  /*4800*/  @!UP1 UIADD3 UR24, UPT, UPT, UR7, 0x200, URZ ;  /* 0x0000020007189890 */ /* 0x000fe2000fffe0ff */
[----:B------:R-:W-:Y:S01]  /*4810*/  @P3 SHF.R.U32.HI R28, RZ, 0x10, R25 ;  /* 0x00000010ff1c3819 */ /* 0x000fe20000011619 */
[----:B------:R-:W-:Y:S01]  /*4820*/  UMOV UR17, 0x10000000 ;  /* 0x1000000000117882 */ /* 0x000fe20000000000 */
[----:B------:R-:W-:Y:S01]  /*4830*/  UMOV UR28, UR36 ;  /* 0x00000024001c7c82 */ /* 0x000fe20008000000 */
[----:B------:R-:W-:Y:S03]  /*4840*/  @!UP1 UIADD3 UR10, UPT, UPT, UR26, 0x40, URZ ;  /* 0x000000401a0a9890 */ /* 0x000fe6000fffe0ff */
[----:B--2---:R-:W2:Y:S01]  /*4850*/  @!P1 LDC R0, c[0x0][0xb20] ;  /* 0x0002c800ff009b82 */ /* 0x004ea20000000800 */
[----:B------:R-:W-:Y:S01]  /*4860*/  UMOV UR11, UR27 ;  /* 0x0000001b000b7c82 */ /* 0x000fe20008000000 */
[----:B------:R-:W-:Y:S01]  /*4870*/  IMAD.U32 R20, RZ, RZ, UR9 ;  /* 0x00000009ff147e24 */ /* 0x000fe2000f8e00ff */
[----:B------:R-:W-:Y:S05]  /*4880*/  UMOV UR9, UR25 ;  /* 0x0000001900097c82 */ /* 0x000fea0008000000 */
[----:B-1----:R-:W1:Y:S01]  /*4890*/  @!P1 LDC R3, c[0x0][0xb0c] ;  /* 0x0002c300ff039b82 */ /* 0x002e620000000800 */
[----:B------:R-:W-:Y:S01]  /*48a0*/  IMAD.U32 R21, RZ, RZ, UR8 ;  /* 0x00000008ff157e24 */ /* 0x000fe2000f8e00ff */
[----:B------:R-:W-:Y:S01]  /*48b0*/  @!UP1 UIADD3 UR8, UPT, UPT, UR7, 0xa00, URZ ;  /* 0x00000a0007089890 */ /* 0x000fe2000fffe0ff */
[----:B------:R-:W-:Y:S01]  /*48c0*/  @!P4 R2UR UR18, R20 ;  /* 0x000000001412c2ca */ /* 0x000fe200000e0000 */
[----:B------:R-:W-:Y:S01]  /*48d0*/  VOTEU.ALL UP1, P4 ;  /* 0x0000000000ff7886 */ /* 0x000fe20002020000 */
[----:B------:R-:W-:Y:S01]  /*48e0*/  @!P4 IMAD.MOV.U32 R20, RZ, RZ, 0x1000 ;  /* 0x00001000ff14c424 */ /* 0x000fe200078e00ff */
[----:B------:R-:W-:Y:S01]  /*48f0*/  @!P4 R2UR UR19, R21 ;  /* 0x000000001513c2ca */ /* 0x000fe200000e0000 */
[----:B------:R-:W-:Y:S01]  /*4900*/  UMOV UR12, UR36 ;  /* 0x00000024000c7c82 */ /* 0x000fe20008000000 */
[----:B------:R-:W-:Y:S01]  /*4910*/  UPRMT UR14, UR37, 0x654, UR25 ;  /* 0x00000654250e7896 */ /* 0x000fe20008000019 */
[----:B------:R-:W-:Y:S10]  /*4920*/  VIADD R30, R30, 0x1 ;  /* 0x000000011e1e7836 */ /* 0x000ff40000000000 */
[----:B------:R1:W-:Y:S02]  /*4930*/  @!UP2 UTMALDG.3D [UR24], [UR18], desc[UR16] ;  /* 0x000010181200a5b4 */ /* 0x0003e40008011000 */
[----:B-1----:R-:W-:Y:S01]  /*4940*/  @!P1 ISETP.NE.AND P2, PT, R3, 0x1, PT ;  /* 0x000000010300980c */ /* 0x002fe20003f45270 */
[C---:B----4-:R-:W-:Y:S01]  /*4950*/  @!P1 IMAD.HI.U32 R14, R13.reuse, R14, RZ ;  /* 0x0000000e0d0e9227 */ /* 0x050fe200078e00ff */
[----:B-----5:R-:W-:Y:S01]  /*4960*/  @!P1 ISETP.NE.AND P0, PT, R10, 0x1, PT ;  /* 0x000000010a00980c */ /* 0x020fe20003f05270 */
[----:B------:R1:W-:Y:S01]  /*4970*/  @!UP1 UTMALDG.3D [UR8], [UR18], desc[UR16] ;  /* 0x00001008120095b4 */ /* 0x0003e20008011000 */
[----:B------:R1:W-:Y:S01]  /*4980*/  @!P4 SYNCS.ARRIVE.TRANS64.RED.A0TR RZ, [UR7+0x40], R20 ;  /* 0x00004014ffffc9a7 */ /* 0x0003e20008300407 */
[C---:B------:R-:W-:Y:S01]  /*4990*/  @!P1 IMAD.HI.U32 R11, R8.reuse, R11, RZ ;  /* 0x0000000b080b9227 */ /* 0x040fe200078e00ff */
[----:B------:R-:W-:Y:S04]  /*49a0*/  @!P1 SHF.R.U32.HI R14, RZ, R15, R14 ;  /* 0x0000000fff0e9219 */ /* 0x000fe8000001160e */
[----:B--2---:R-:W-:Y:S02]  /*49b0*/  @!P1 SHF.R.U32.HI R9, RZ, R0, R11 ;  /* 0x00000000ff099219 */ /* 0x004fe4000001160b */
[----:B------:R-:W-:Y:S02]  /*49c0*/  @!P1 SEL R14, R13, R14, !P2 ;  /* 0x0000000e0d0e9207 */ /* 0x000fe40005000000 */
[----:B------:R-:W-:Y:S05]  /*49d0*/  @!P1 SEL R9, R8, R9, !P0 ;  /* 0x0000000908099207 */ /* 0x000fea0004000000 */
[----:B------:R-:W-:Y:S01]  /*49e0*/  @!P1 IMAD.IADD R0, R9, 0x1, -R14 ;  /* 0x0000000109009824 */ /* 0x000fe200078e0a0e */
[----:B------:R-:W-:Y:S01]  /*49f0*/  SYNCS.ARRIVE.TRANS64.RED.A1T0 RZ, [UR14], RZ ;  /* 0x000000ffffff79a7 */ /* 0x000fe2000810040e */
[----:B------:R-:W-:Y:S02]  /*4a00*/  @!P1 IMAD.IADD R9, R14, 0x1, -R9 ;  /* 0x000000010e099824 */ /* 0x000fe400078e0a09 */
[----:B------:R-:W-:Y:S02]  /*4a10*/  @!P1 IMAD R13, R0, R3, R13 ;  /* 0x00000003000d9224 */ /* 0x000fe400078e020d */
[----:B------:R-:W-:Y:S01]  /*4a20*/  @!P1 IMAD R8, R9, R10, R8 ;  /* 0x0000000a09089224 */ /* 0x000fe200078e0208 */
[----:B------:R-:W2:Y:S02]  /*4a30*/  SYNCS.PHASECHK.TRANS64.TRYWAIT P5, [UR7+0x58], R12 ;  /* 0x0000580cff0075a7 */ /* 0x000ea400080a1107 */
[----:B-12---:R-:W-:Y:S05]  /*4a40*/  @!P5 BRA `(.L_x_93) ;  /* 0x0000003400c0d947 */ /* 0x006fea0003800000 */
.L_x_158:
[----:B-1----:R-:W-:Y:S01]  /*4a50*/  @!P4 IADD3 R3, P0, PT, R32, 0x580, RZ ;  /* 0x000005802003c810 */ /* 0x002fe20007f1e0ff */
[----:B------:R-:W-:Y:S01]  /*4a60*/  VOTEU.ALL UP1, P4 ;  /* 0x0000000000ff7886 */ /* 0x000fe20002020000 */
[----:B------:R-:W-:Y:S01]  /*4a70*/  VOTEU.ALL UP2, P4 ;  /* 0x0000000000ff7886 */ /* 0x000fe20002040000 */
[----:B------:R-:W-:Y:S01]  /*4a80*/  UMOV UR14, 0x0 ;  /* 0x00000000000e7882 */ /* 0x000fe20000000000 */
[----:B------:R-:W-:Y:S01]  /*4a90*/  @!P4 R2UR UR9, R3 ;  /* 0x000000000309c2ca */ /* 0x000fe200000e0000 */
[----:B------:R-:W-:Y:S01]  /*4aa0*/  @!P4 IMAD.X R0, RZ, RZ, R33, P0 ;  /* 0x000000ffff00c224 */ /* 0x000fe200000e0621 */
[----:B------:R-:W-:Y:S01]  /*4ab0*/  @!UP1 UIADD3 UR17, UPT, UPT, UR7, 0x48, URZ ;  /* 0x0000004807119890 */ /* 0x000fe2000fffe0ff */
[----:B------:R-:W-:Y:S01]  /*4ac0*/  ISETP.NE.AND P0, PT, R30, 0x2, PT ;  /* 0x000000021e00780c */ /* 0x000fe20003f05270 */
[----:B------:R-:W-:Y:S01]  /*4ad0*/  @!UP1 UIADD3 UR18, UPT, UPT, UR26, 0x20, URZ ;  /* 0x000000201a129890 */ /* 0x000fe2000fffe0ff */
[----:B------:R-:W-:Y:S01]  /*4ae0*/  LOP3.LUT R31, R31, 0x1, RZ, 0x3c, !PT ;  /* 0x000000011f1f7812 */ /* 0x000fe200078e3cff */
[----:B------:R-:W-:Y:S01]  /*4af0*/  @!UP1 UIADD3 UR16, UPT, UPT, UR7, 0x1200, URZ ;  /* 0x0000120007109890 */ /* 0x000fe2000fffe0ff */
[----:B------:R-:W-:Y:S01]  /*4b00*/  @!P4 R2UR UR8, R0 ;  /* 0x000000000008c2ca */ /* 0x000fe200000e0000 */
[----:B------:R-:W-:Y:S01]  /*4b10*/  UMOV UR15, 0x10000000 ;  /* 0x10000000000f7882 */ /* 0x000fe20000000000 */
[----:B------:R-:W-:Y:S01]  /*4b20*/  UMOV UR19, UR27 ;  /* 0x0000001b00137c82 */ /* 0x000fe20008000000 */
[----:B------:R-:W-:Y:S01]  /*4b30*/  UMOV UR20, UR36 ;  /* 0x0000002400147c82 */ /* 0x000fe20008000000 */
[----:B------:R-:W-:Y:S01]  /*4b40*/  @!UP1 UIADD3 UR10, UPT, UPT, UR26, 0x60, URZ ;  /* 0x000000601a0a9890 */ /* 0x000fe2000fffe0ff */
[----:B------:R-:W-:Y:S01]  /*4b50*/  SEL R0, RZ, 0x1, P0 ;  /* 0x00000001ff007807 */ /* 0x000fe20000000000 */
[----:B------:R-:W-:Y:S01]  /*4b60*/  IMAD.U32 R10, RZ, RZ, UR9 ;  /* 0x00000009ff0a7e24 */ /* 0x000fe2000f8e00ff */
[----:B------:R-:W-:Y:S01]  /*4b70*/  UMOV UR11, UR27 ;  /* 0x0000001b000b7c82 */ /* 0x000fe20008000000 */
[----:B------:R-:W-:Y:S01]  /*4b80*/  UMOV UR12, UR36 ;  /* 0x00000024000c7c82 */ /* 0x000fe20008000000 */
[----:B------:R-:W-:Y:S01]  /*4b90*/  UMOV UR9, UR17 ;  /* 0x0000001100097c82 */ /* 0x000fe20008000000 */
[----:B------:R-:W-:Y:S01]  /*4ba0*/  @P3 R2UR UR36, R28 ;  /* 0x000000001c2432ca */ /* 0x000fe200000e0000 */
[----:B------:R-:W-:Y:S01]  /*4bb0*/  IMAD.IADD R20, R8, 0x1, R94 ;  /* 0x0000000108147824 */ /* 0x000fe200078e025e */
[----:B------:R-:W-:Y:S01]  /*4bc0*/  @!P4 R2UR UR22, R10 ;  /* 0x000000000a16c2ca */ /* 0x000fe200000e0000 */
[----:B------:R-:W-:Y:S01]  /*4bd0*/  IMAD.U32 R11, RZ, RZ, UR8 ;  /* 0x00000008ff0b7e24 */ /* 0x000fe2000f8e00ff */
[----:B------:R-:W-:Y:S01]  /*4be0*/  @!UP1 UIADD3 UR8, UPT, UPT, UR7, 0x1a00, URZ ;  /* 0x00001a0007089890 */ /* 0x000fe2000fffe0ff */
[----:B------:R-:W-:Y:S01]  /*4bf0*/  LOP3.LUT R29, R29, R0, RZ, 0x3c, !PT ;  /* 0x000000001d1d7212 */ /* 0x000fe200078e3cff */
[----:B------:R-:W-:Y:S01]  /*4c00*/  VOTEU.ALL UP1, P4 ;  /* 0x0000000000ff7886 */ /* 0x000fe20002020000 */
[----:B------:R-:W-:Y:S01]  /*4c10*/  IMAD.IADD R21, R13, 0x1, R96 ;  /* 0x000000010d157824 */ /* 0x000fe200078e0260 */
[----:B------:R-:W-:Y:S02]  /*4c20*/  @!P4 R2UR UR23, R11 ;  /* 0x000000000b17c2ca */ /* 0x000fe400000e0000 */
[----:B------:R-:W-:Y:S11]  /*4c30*/  SEL R30, R30, RZ, P0 ;  /* 0x000000ff1e1e7207 */ /* 0x000ff60000000000 */
[----:B------:R2:W-:Y:S01]  /*4c40*/  @!UP2 UTMALDG.3D [UR16], [UR22], desc[UR14] ;  /* 0x00000e101600a5b4 */ /* 0x0005e20008011000 */
[----:B------:R2:W-:Y:S01]  /*4c50*/  @!UP1 UTMALDG.3D [UR8], [UR22], desc[UR14] ;  /* 0x00000e08160095b4 */ /* 0x0005e20008011000 */
[----:B------:R2:W-:Y:S01]  /*4c60*/  @!P4 SYNCS.ARRIVE.TRANS64.RED.A0TR RZ, [UR7+0x48], R23 ;  /* 0x00004817ffffc9a7 */ /* 0x0005e20008300407 */
[----:B------:R-:W-:Y:S01]  /*4c70*/  UPLOP3.LUT UP1, UPT, UPT, UPT, UPT, 0x80, 0x8 ;  /* 0x000000000008789c */ /* 0x000fe20003f2f070 */
[----:B------:R-:W-:Y:S01]  /*4c80*/  SYNCS.ARRIVE.TRANS64.RED.A1T0 RZ, [UR13], RZ ;  /* 0x000000ffffff79a7 */ /* 0x000fe2000810040d */
[----:B------:R-:W-:Y:S09]  /*4c90*/  @P3 BRA `(.L_x_94) ;  /* 0xfffffff400203947 */ /* 0x000ff2000383ffff */
[----:B------:R-:W-:-:S04]  /*4ca0*/  SHF.L.U32 R3, R31, 0x1f, RZ ;  /* 0x0000001f1f037819 */ /* 0x000fc800000006ff */
[----:B------:R-:W1:Y:S02]  /*4cb0*/  SYNCS.PHASECHK.TRANS64.TRYWAIT P0, [UR7+0x50], R3 ;  /* 0x00005003ff0075a7 */ /* 0x000e640008001107 */
[----:B-1----:R-:W-:Y:S05]  /*4cc0*/  @!P0 BRA `(.L_x_95) ;  /* 0x0000003400388947 */ /* 0x002fea0003800000 */
.L_x_160:
[----:B-1----:R-:W-:-:S07]  /*4cd0*/  MOV R0, UR7 ;  /* 0x0000000700007c02 */ /* 0x002fce0008000f00 */
.L_x_96:
[----:B-1----:R-:W-:-:S04]  /*4ce0*/  SHF.L.U32 R3, R31, 0x1f, RZ ;  /* 0x0000001f1f037819 */ /* 0x002fc800000006ff */
[----:B------:R1:W4:Y:S03]  /*4cf0*/  SYNCS.PHASECHK.TRANS64.TRYWAIT P0, [R0+URZ+0x58], R3 ;  /* 0x00005803000075a7 */ /* 0x00032600080011ff */
[----:B----4-:R-:W-:Y:S05]  /*4d00*/  @!P0 NANOSLEEP.SYNCS 0x989680 ;  /* 0x009896800000895d */ /* 0x010fea0003900000 */
[----:B------:R-:W4:Y:S02]  /*4d10*/  @!P0 SYNCS.PHASECHK.TRANS64 P0, [R0+URZ+0x58], R3 ;  /* 0x00005803000085a7 */ /* 0x000f2400080010ff */
[----:B--2-4-:R-:W-:Y:S05]  /*4d20*/  @P0 EXIT ;  /* 0x000000000000094d */ /* 0x014fea0003800000 */
[----:B------:R-:W-:Y:S05]  /*4d30*/  BRA `(.L_x_96) ;  /* 0xfffffffc00e87947 */ /* 0x000fea000383ffff */
.L_x_85:
[----:B------:R-:W-:-:S06]  /*4d40*/  UISETP.GE.AND UP1, UPT, UR10, 0x4, UPT ;  /* 0x000000040a00788c */ /* 0x000fcc000bf26270 */
[----:B------:R-:W-:-:S13]  /*4d50*/  PLOP3.LUT P0, PT, PT, PT, UP1, 0x80, 0x8 ;  /* 0x000000000008781c */ /* 0x000fda0003f0f018 */
[----:B------:R-:W-:Y:S05]  /*4d60*/  @!P0 EXIT ;  /* 0x000000000000894d */ /* 0x000fea0003800000 */
[----:B------:R-:W-:Y:S01]  /*4d70*/  BAR.SYNC.DEFER_BLOCKING 0x6, 0xa0 ;  /* 0x0182800000007b1d */ /* 0x000fe20000010000 */
[C---:B------:R-:W-:Y:S01]  /*4d80*/  IMAD.SHL.U32 R101, R109.reuse, 0x20, RZ ;  /* 0x000000206d657824 */ /* 0x040fe200078e00ff */
[----:B------:R-:W-:Y:S01]  /*4d90*/  CS2R R106, SRZ ;  /* 0x00000000006a7805 */ /* 0x000fe2000001ff00 */
[C---:B------:R-:W-:Y:S01]  /*4da0*/  IMAD.SHL.U32 R3, R109.reuse, 0x4, RZ ;  /* 0x000000046d037824 */ /* 0x040fe200078e00ff */
[----:B------:R-:W-:Y:S01]  /*4db0*/  CS2R R104, SRZ ;  /* 0x0000000000687805 */ /* 0x000fe2000001ff00 */
[----:B------:R-:W-:Y:S01]  /*4dc0*/  IMAD.U32 R47, R109, 0x10000, RZ ;  /* 0x000100006d2f7824 */ /* 0x000fe200078e00ff */
[----:B------:R-:W-:Y:S02]  /*4dd0*/  UMOV UR49, 0x400 ;  /* 0x0000040000317882 */ /* 0x000fe40000000000 */
[----:B------:R-:W1:Y:S01]  /*4de0*/  LDC R99, c[0x0][0x370] ;  /* 0x0000dc00ff637b82 */ /* 0x000e620000000800 */
[----:B------:R-:W-:Y:S01]  /*4df0*/  ULEA UR49, UR37, UR49, 0x18 ;  /* 0x0000003125317291 */ /* 0x000fe2000f8ec0ff */
[C---:B------:R-:W-:Y:S01]  /*4e00*/  LOP3.LUT R2, R101.reuse, 0x80, RZ, 0xc0, !PT ;  /* 0x0000008065027812 */ /* 0x040fe200078ec0ff */
[----:B------:R-:W-:Y:S01]  /*4e10*/  IMAD.SHL.U32 R5, R102, 0x400, RZ ;  /* 0x0000040066057824 */ /* 0x000fe200078e00ff */
[C---:B------:R-:W-:Y:S01]  /*4e20*/  LOP3.LUT R100, R101.reuse, 0xb60, RZ, 0xc0, !PT ;  /* 0x00000b6065647812 */ /* 0x040fe200078ec0ff */
[----:B------:R-:W-:Y:S01]  /*4e30*/  UIADD3 UR4, UPT, UPT, UR49, 0x2200, URZ ;  /* 0x0000220031047890 */ /* 0x000fe2000fffe0ff */
[----:B------:R-:W-:Y:S01]  /*4e40*/  LOP3.LUT R3, R2, 0x10, R3, 0xf8, !PT ;  /* 0x0000001002037812 */ /* 0x000fe200078ef803 */
[----:B------:R-:W-:Y:S01]  /*4e50*/  IMAD.SHL.U32 R2, R102, 0x200000, RZ ;  /* 0x0020000066027824 */ /* 0x000fe200078e00ff */
[----:B------:R-:W2:Y:S01]  /*4e60*/  LDC R42, c[0x0][0xb0c] ;  /* 0x0002c300ff2a7b82 */ /* 0x000ea20000000800 */
[----:B------:R-:W-:Y:S01]  /*4e70*/  LOP3.LUT R100, R100, 0x400, R5, 0xf8, !PT ;  /* 0x0000040064647812 */ /* 0x000fe200078ef805 */
[----:B------:R-:W-:Y:S01]  /*4e80*/  IMAD.MOV.U32 R44, RZ, RZ, RZ ;  /* 0x000000ffff2c7224 */ /* 0x000fe200078e00ff */
[----:B------:R-:W-:Y:S01]  /*4e90*/  LOP3.LUT P0, RZ, R101, 0x80, RZ, 0xc0, !PT ;  /* 0x0000008065ff7812 */ /* 0x000fe2000780c0ff */
[----:B------:R-:W-:Y:S01]  /*4ea0*/  IMAD.MOV.U32 R112, RZ, RZ, RZ ;  /* 0x000000ffff707224 */ /* 0x000fe200078e00ff */
[----:B------:R-:W-:Y:S01]  /*4eb0*/  LOP3.LUT R2, R2, 0x200000, RZ, 0xc0, !PT ;  /* 0x0020000002027812 */ /* 0x000fe200078ec0ff */
[----:B------:R-:W-:Y:S01]  /*4ec0*/  IMAD.U32 R108, RZ, RZ, UR4 ;  /* 0x00000004ff6c7e24 */ /* 0x000fe2000f8e00ff */
[----:B------:R-:W-:Y:S01]  /*4ed0*/  LOP3.LUT R100, R100, R3, RZ, 0xfc, !PT ;  /* 0x0000000364647212 */ /* 0x000fe200078efcff */
[----:B------:R-:W3:Y:S01]  /*4ee0*/  LDC R97, c[0x0][0xb20] ;  /* 0x0002c800ff617b82 */ /* 0x000ee20000000800 */
[----:B------:R-:W4:Y:S01]  /*4ef0*/  LDS R0, [UR49+0x120] ;  /* 0x00012031ff007984 */ /* 0x000f220008000800 */
[----:B------:R-:W-:Y:S01]  /*4f00*/  LOP3.LUT R47, R2, 0x400000, R47, 0xf8, !PT ;  /* 0x00400000022f7812 */ /* 0x000fe200078ef82f */
[----:B------:R-:W1:Y:S01]  /*4f10*/  LDCU.64 UR52, c[0x0][0x348] ;  /* 0x00006900ff3477ac */ /* 0x000e620008000a00 */
[----:B------:R-:W-:-:S02]  /*4f20*/  P2R R2, PR, RZ, 0x1 ;  /* 0x00000001ff027803 */ /* 0x000fc40000000000 */
[----:B------:R-:W-:Y:S01]  /*4f30*/  LOP3.LUT R109, R109, 0x60, RZ, 0xc0, !PT ;  /* 0x000000606d6d7812 */ /* 0x000fe200078ec0ff */
[----:B------:R-:W1:Y:S01]  /*4f40*/  LDCU.64 UR38, c[0x0][0x888] ;  /* 0x00011100ff2677ac */ /* 0x000e620008000a00 */
[----:B------:R-:W1:Y:S01]  /*4f50*/  LDC R41, c[0x0][0xb30] ;  /* 0x0002cc00ff297b82 */ /* 0x000e620000000800 */
[----:B------:R-:W1:Y:S01]  /*4f60*/  LDCU.64 UR44, c[0x0][0x890] ;  /* 0x00011200ff2c77ac */ /* 0x000e620008000a00 */
[----:B------:R-:W-:-:S06]  /*4f70*/  UIADD3 UR48, UPT, UPT, UR49, 0x200, URZ ;  /* 0x0000020031307890 */ /* 0x000fcc000fffe0ff */
[----:B------:R-:W1:Y:S08]  /*4f80*/  LDC.64 R92, c[0x0][0xb10] ;  /* 0x0002c400ff5c7b82 */ /* 0x000e700000000a00 */
[----:B------:R-:W1:Y:S08]  /*4f90*/  LDC.64 R38, c[0x0][0xb18] ;  /* 0x0002c600ff267b82 */ /* 0x000e700000000a00 */
[----:B------:R-:W1:Y:S08]  /*4fa0*/  LDC.64 R36, c[0x0][0xb28] ;  /* 0x0002ca00ff247b82 */ /* 0x000e700000000a00 */
[----:B------:R-:W1:Y:S01]  /*4fb0*/  LDC.64 R90, c[0x0][0x8b0] ;  /* 0x00022c00ff5a7b82 */ /* 0x000e620000000a00 */
[----:B----4-:R-:W-:-:S07]  /*4fc0*/  IMAD.IADD R47, R0, 0x1, R47 ;  /* 0x00000001002f7824 */ /* 0x010fce00078e022f */
[----:B------:R-:W4:Y:S08]  /*4fd0*/  LDC.64 R88, c[0x0][0x8a8] ;  /* 0x00022a00ff587b82 */ /* 0x000f300000000a00 */
[----:B--23--:R-:W1:Y:S02]  /*4fe0*/  LDC R98, c[0x0][0x374] ;  /* 0x0000dd00ff627b82 */ /* 0x00ce640000000800 */
.L_x_122:
[----:B------:R-:W-:Y:S02]  /*4ff0*/  LEA R0, R112, UR49, 0x3 ;  /* 0x0000003170007c11 */ /* 0x000fe4000f8e18ff */
[----:B------:R-:W-:Y:S02]  /*5000*/  SHF.L.U32 R3, R106, 0x1f, RZ ;  /* 0x0000001f6a037819 */ /* 0x000fe400000006ff */
[----:B------:R-:W-:Y:S02]  /*5010*/  LEA R16, R112, UR49, 0x4 ;  /* 0x0000003170107c11 */ /* 0x000fe4000f8e20ff */
[----:B------:R-:W2:Y:S02]  /*5020*/  SYNCS.PHASECHK.TRANS64.TRYWAIT P0, [R0+URZ+0x70], R3 ;  /* 0x00007003000075a7 */ /* 0x000ea400080011ff */
[----:B-12---:R-:W-:Y:S05]  /*5030*/  @!P0 BRA `(.L_x_97) ;  /* 0x0000003000748947 */ /* 0x006fea0003800000 */
.L_x_161:
[----:B------:R-:W3:Y:S01]  /*5040*/  LDC.64 R12, c[0x0][0xb10] ;  /* 0x0002c400ff0c7b82 */ /* 0x000ee20000000a00 */
[----:B------:R-:W4:Y:S01]  /*5050*/  LDS.128 R16, [R16+0x100] ;  /* 0x0001000010107984 */ /* 0x000f220000000c00 */
[----:B-1----:R-:W-:Y:S01]  /*5060*/  ISETP.NE.AND P1, PT, R41, 0x1, PT ;  /* 0x000000012900780c */ /* 0x002fe20003f25270 */
[----:B--2---:R-:W-:Y:S01]  /*5070*/  VIADD R0, R0, 0x80 ;  /* 0x0000008000007836 */ /* 0x004fe20000000000 */
[----:B------:R-:W-:Y:S04]  /*5080*/  ISETP.GE.AND P0, PT, R40, 0x1, PT ;  /* 0x000000012800780c */ /* 0x000fe80003f06270 */
[----:B------:R-:W1:Y:S01]  /*5090*/  LDC.64 R10, c[0x0][0xb18] ;  /* 0x0002c600ff0a7b82 */ /* 0x000e620000000a00 */
[----:B------:R-:W-:Y:S01]  /*50a0*/  PRMT R0, RZ, 0x654, R0 ;  /* 0x00000654ff007816 */ /* 0x000fe20000000000 */
[----:B------:R-:W-:Y:S01]  /*50b0*/  @!PT LDS RZ, [RZ] ;  /* 0x00000000fffff984 */ /* 0x000fe20000000800 */
[----:B------:R-:W-:Y:S01]  /*50c0*/  @!PT LDS RZ, [RZ] ;  /* 0x00000000fffff984 */ /* 0x000fe20000000800 */
[----:B------:R-:W-:Y:S01]  /*50d0*/  @!PT LDS RZ, [RZ] ;  /* 0x00000000fffff984 */ /* 0x000fe20000000800 */
[----:B------:R-:W-:Y:S01]  /*50e0*/  @!PT LDS RZ, [RZ] ;  /* 0x00000000fffff984 */ /* 0x000fe20000000800 */
[----:B------:R2:W-:Y:S06]  /*50f0*/  MEMBAR.ALL.CTA ;  /* 0x0000000000007992 */ /* 0x0005ec0000008000 */
[----:B--2---:R-:W2:Y:S01]  /*5100*/  FENCE.VIEW.ASYNC.S ;  /* 0x00000000000073c6 */ /* 0x004ea20000000000 */
[----:B------:R-:W1:Y:S08]  /*5110*/  @!P1 LDC R14, c[0x0][0xb20] ;  /* 0x0002c800ff0e9b82 */ /* 0x000e700000000800 */
[----:B------:R-:W1:Y:S01]  /*5120*/  @!P1 LDC R9, c[0x0][0xb0c] ;  /* 0x0002c300ff099b82 */ /* 0x000e620000000800 */
[----:B--2---:R2:W-:Y:S01]  /*5130*/  SYNCS.ARRIVE.TRANS64.RED.A1T0 RZ, [R0+URZ], RZ ;  /* 0x000000ff00ff79a7 */ /* 0x0045e200081004ff */
[----:B----4-:R-:W-:Y:S04]  /*5140*/  LOP3.LUT P4, RZ, R18, 0x1, RZ, 0xc0, !PT ;  /* 0x0000000112ff7812 */ /* 0x010fe8000788c0ff */
[----:B------:R-:W-:Y:S09]  /*5150*/  P2R R110, PR, RZ, 0x10 ;  /* 0x00000010ff6e7803 */ /* 0x000ff20000000000 */
[----:B------:R-:W-:Y:S02]  /*5160*/  @P4 MOV R45, R16 ;  /* 0x00000010002d4202 */ /* 0x000fe40000000f00 */
[----:B------:R-:W-:Y:S01]  /*5170*/  @P4 LOP3.LUT R43, R17, 0xffff, RZ, 0xc0, !PT ;  /* 0x0000ffff112b4812 */ /* 0x000fe200078ec0ff */
[----:B--23--:R-:W-:Y:S06]  /*5180*/  @!P0 BRA `(.L_x_98) ;  /* 0x0000000000a48947 */ /* 0x00cfec0003800000 */
[----:B------:R-:W-:Y:S01]  /*5190*/  IMAD.HI.U32 R24, R98, R39, RZ ;  /* 0x0000002762187227 */ /* 0x000fe200078e00ff */
[----:B------:R-:W-:Y:S02]  /*51a0*/  ISETP.NE.AND P0, PT, R38, 0x1, PT ;  /* 0x000000012600780c */ /* 0x000fe40003f05270 */
[----:B------:R-:W-:Y:S01]  /*51b0*/  ISETP.NE.AND P2, PT, R40, 0x1, PT ;  /* 0x000000012800780c */ /* 0x000fe20003f45270 */
[-C--:B------:R-:W-:Y:S01]  /*51c0*/  IMAD.HI.U32 R22, R99, R92.reuse, RZ ;  /* 0x0000005c63167227 */ /* 0x080fe200078e00ff */
[----:B------:R-:W-:Y:S02]  /*51d0*/  SHF.R.U32.HI R23, RZ, R97, R24 ;  /* 0x00000061ff177219 */ /* 0x000fe40000011618 */
[----:B------:R-:W-:Y:S01]  /*51e0*/  ISETP.NE.AND P3, PT, R42, 0x1, PT ;  /* 0x000000012a00780c */ /* 0x000fe20003f65270 */
[----:B------:R-:W-:Y:S01]  /*51f0*/  IMAD.HI.U32 R28, R43, R39, RZ ;  /* 0x000000272b1c7227 */ /* 0x000fe200078e00ff */
[----:B------:R-:W-:Y:S02]  /*5200*/  SHF.R.U32.HI R22, RZ, R93, R22 ;  /* 0x0000005dff167219 */ /* 0x000fe40000011616 */
[----:B------:R-:W-:Y:S01]  /*5210*/  SEL R3, R98, R23, !P0 ;  /* 0x0000001762037207 */ /* 0x000fe20004000000 */
[----:B------:R-:W-:Y:S01]  /*5220*/  IMAD.HI.U32 R26, R45, R92, RZ ;  /* 0x0000005c2d1a7227 */ /* 0x000fe200078e00ff */
[----:B------:R-:W-:Y:S03]  /*5230*/  SEL R7, R99, R22, !P3 ;  /* 0x0000001663077207 */ /* 0x000fe60005800000 */
[-C--:B------:R-:W-:Y:S01]  /*5240*/  IMAD.HI.U32 R22, R3, R36.reuse, RZ ;  /* 0x0000002403167227 */ /* 0x080fe200078e00ff */
[----:B------:R-:W-:Y:S03]  /*5250*/  SHF.R.U32.HI R26, RZ, R93, R26 ;  /* 0x0000005dff1a7219 */ /* 0x000fe6000001161a */
[----:B------:R-:W-:Y:S01]  /*5260*/  IMAD.HI.U32 R24, R7, R36, RZ ;  /* 0x0000002407187227 */ /* 0x000fe200078e00ff */
[----:B------:R-:W-:Y:S02]  /*5270*/  @P2 SHF.R.U32.HI R3, RZ, R37, R22 ;  /* 0x00000025ff032219 */ /* 0x000fe40000011616 */
[----:B------:R-:W-:Y:S02]  /*5280*/  SHF.R.U32.HI R22, RZ, R97, R28 ;  /* 0x00000061ff167219 */ /* 0x000fe4000001161c */
[----:B------:R-:W-:Y:S01]  /*5290*/  @P2 SHF.R.U32.HI R7, RZ, R37, R24 ;  /* 0x00000025ff072219 */ /* 0x000fe20000011618 */
[C---:B------:R-:W-:Y:S01]  /*52a0*/  IMAD R2, R40.reuse, R3, RZ ;  /* 0x0000000328027224 */ /* 0x040fe200078e02ff */
[----:B------:R-:W-:Y:S02]  /*52b0*/  SEL R5, R43, R22, !P0 ;  /* 0x000000162b057207 */ /* 0x000fe40004000000 */
[----:B------:R-:W-:Y:S01]  /*52c0*/  SEL R3, R45, R26, !P3 ;  /* 0x0000001a2d037207 */ /* 0x000fe20005800000 */
[----:B------:R-:W-:Y:S01]  /*52d0*/  IMAD R4, R40, R7, RZ ;  /* 0x0000000728047224 */ /* 0x000fe200078e02ff */
[C---:B------:R-:W-:Y:S01]  /*52e0*/  ISETP.GE.AND P0, PT, R5.reuse, R2, PT ;  /* 0x000000020500720c */ /* 0x040fe20003f06270 */
[----:B------:R-:W-:Y:S03]  /*52f0*/  IMAD.HI.U32 R6, R5, R36, RZ ;  /* 0x0000002405067227 */ /* 0x000fe600078e00ff */
[----:B------:R-:W-:Y:S01]  /*5300*/  ISETP.GE.OR P0, PT, R3, R4, P0 ;  /* 0x000000040300720c */ /* 0x000fe20000706670 */
[----:B------:R-:W-:Y:S01]  /*5310*/  IMAD.MOV R4, RZ, RZ, -R3 ;  /* 0x000000ffff047224 */ /* 0x000fe200078e0a03 */
[-C--:B------:R-:W-:Y:S03]  /*5320*/  SHF.R.U32.HI R6, RZ, R37.reuse, R6 ;  /* 0x00000025ff067219 */ /* 0x080fe60000011606 */
[----:B------:R-:W-:Y:S01]  /*5330*/  IMAD R45, R42, R4, R45 ;  /* 0x000000042a2d7224 */ /* 0x000fe200078e022d */
[----:B------:R-:W-:Y:S05]  /*5340*/  SEL R15, R5, R6, !P2 ;  /* 0x00000006050f7207 */ /* 0x000fea0005000000 */
[----:B------:R-:W-:Y:S02]  /*5350*/  IMAD.MOV R6, RZ, RZ, -R15 ;  /* 0x000000ffff067224 */ /* 0x000fe400078e0a0f */
[C---:B------:R-:W-:Y:S04]  /*5360*/  @!P0 IMAD.HI.U32 R2, R3.reuse, R36, RZ ;  /* 0x0000002403028227 */ /* 0x040fe800078e00ff */
[----:B------:R-:W-:Y:S01]  /*5370*/  IMAD R6, R40, R6, R5 ;  /* 0x0000000628067224 */ /* 0x000fe200078e0205 */
[----:B------:R-:W-:Y:S04]  /*5380*/  @!P0 SHF.R.U32.HI R2, RZ, R37, R2 ;  /* 0x00000025ff028219 */ /* 0x000fe80000011602 */
[----:B------:R-:W-:Y:S02]  /*5390*/  @!P0 SEL R0, R3, R2, !P2 ;  /* 0x0000000203008207 */ /* 0x000fe40005000000 */
[----:B------:R-:W-:Y:S02]  /*53a0*/  IADD3 R2, PT, PT, -R5, RZ, RZ ;  /* 0x000000ff05027210 */ /* 0x000fe40007ffe1ff */
[----:B------:R-:W-:Y:S01]  /*53b0*/  @!P0 IADD3 R8, PT, PT, R15, -R0, RZ ;  /* 0x800000000f088210 */ /* 0x000fe20007ffe0ff */
[----:B------:R-:W-:Y:S02]  /*53c0*/  @!P0 IMAD R0, R7, R6, R0 ;  /* 0x0000000607008224 */ /* 0x000fe400078e0200 */
[----:B------:R-:W-:Y:S02]  /*53d0*/  IMAD R43, R38, R2, R43 ;  /* 0x00000002262b7224 */ /* 0x000fe400078e022b */
[----:B------:R-:W-:Y:S02]  /*53e0*/  @!P0 IMAD R5, R8, R40, R3 ;  /* 0x0000002808058224 */ /* 0x000fe400078e0203 */
[----:B------:R-:W-:Y:S04]  /*53f0*/  @!P0 IMAD.MOV.U32 R3, RZ, RZ, R0 ;  /* 0x000000ffff038224 */ /* 0x000fe800078e0000 */
[----:B------:R-:W-:Y:S02]  /*5400*/  IMAD R45, R3, R42, R45 ;  /* 0x0000002a032d7224 */ /* 0x000fe400078e022d */
[----:B------:R-:W-:Y:S07]  /*5410*/  IMAD R43, R5, R38, R43 ;  /* 0x00000026052b7224 */ /* 0x000fee00078e022b */
.L_x_98:
[----:B-1----:R-:W-:Y:S01]  /*5420*/  @!P1 ISETP.NE.AND P0, PT, R10, 0x1, PT ;  /* 0x000000010a00980c */ /* 0x002fe20003f05270 */
[----:B------:R-:W-:Y:S01]  /*5430*/  @!P1 IMAD.HI.U32 R0, R45, R12, RZ ;  /* 0x0000000c2d009227 */ /* 0x000fe200078e00ff */
[----:B------:R-:W-:Y:S01]  /*5440*/  @!P1 ISETP.NE.AND P2, PT, R9, 0x1, PT ;  /* 0x000000010900980c */ /* 0x000fe20003f45270 */
[----:B------:R-:W-:Y:S01]  /*5450*/  ULOP3.LUT UP0, URZ, UR48, 0x90, URZ, 0xc0, !UPT ;  /* 0x0000009030ff7892 */ /* 0x000fe2000f80c0ff */
[----:B------:R-:W-:Y:S01]  /*5460*/  R2UR UR42, R21 ;  /* 0x00000000152a72ca */ /* 0x000fe200000e0000 */
[----:B------:R-:W-:Y:S01]  /*5470*/  @!P1 IMAD.HI.U32 R3, R43, R11, RZ ;  /* 0x0000000b2b039227 */ /* 0x000fe200078e00ff */
[----:B------:R-:W-:Y:S02]  /*5480*/  @!P1 SHF.R.U32.HI R0, RZ, R13, R0 ;  /* 0x0000000dff009219 */ /* 0x000fe40000011600 */
[----:B------:R-:W-:Y:S01]  /*5490*/  R2UR UR41, R20 ;  /* 0x00000000142972ca */ /* 0x000fe200000e0000 */
[----:B------:R-:W-:Y:S01]  /*54a0*/  VIADD R112, R112, 0x1 ;  /* 0x0000000170707836 */ /* 0x000fe20000000000 */
[----:B------:R-:W-:Y:S02]  /*54b0*/  @!P1 SHF.R.U32.HI R2, RZ, R14, R3 ;  /* 0x0000000eff029219 */ /* 0x000fe40000011603 */
[----:B------:R-:W-:Y:S02]  /*54c0*/  @!P1 SEL R3, R45, R0, !P2 ;  /* 0x000000002d039207 */ /* 0x000fe40005000000 */
[----:B------:R-:W-:Y:S02]  /*54d0*/  @!P1 SEL R2, R43, R2, !P0 ;  /* 0x000000022b029207 */ /* 0x000fe40004000000 */
[----:B------:R-:W-:Y:S01]  /*54e0*/  @P4 SHF.R.U32.HI R103, RZ, 0x10, R17 ;  /* 0x00000010ff674819 */ /* 0x000fe20000011611 */
[----:B------:R-:W-:Y:S02]  /*54f0*/  USHF.L.U32 UR42, UR42, 0x6, URZ ;  /* 0x000000062a2a7899 */ /* 0x000fe400080006ff */
[----:B------:R-:W-:Y:S02]  /*5500*/  @!P1 IMAD.IADD R0, R2, 0x1, -R3 ;  /* 0x0000000102009824 */ /* 0x000fe400078e0a03 */
[----:B------:R-:W-:Y:S01]  /*5510*/  @!P1 IMAD.IADD R2, R3, 0x1, -R2 ;  /* 0x0000000103029824 */ /* 0x000fe200078e0a02 */
[----:B------:R-:W-:Y:S01]  /*5520*/  USHF.L.U32 UR41, UR41, 0x7, URZ ;  /* 0x0000000729297899 */ /* 0x000fe200080006ff */
[----:B------:R-:W-:Y:S02]  /*5530*/  @!P1 IMAD R45, R0, R9, R45 ;  /* 0x00000009002d9224 */ /* 0x000fe400078e022d */
[----:B------:R-:W-:Y:S01]  /*5540*/  @!P1 IMAD R43, R2, R10, R43 ;  /* 0x0000000a022b9224 */ /* 0x000fe200078e022b */
[----:B------:R-:W-:Y:S08]  /*5550*/  BRA.U !UP0, `(.L_x_99) ;  /* 0x0000000108407547 */ /* 0x000ff0000b800000 */
[----:B------:R-:W1:Y:S01]  /*5560*/  LDCU.64 UR8, c[0x4][0x80] ;  /* 0x01001000ff0877ac */ /* 0x000e620008000a00 */
[----:B------:R-:W-:Y:S01]  /*5570*/  MOV R3, 0x0 ;  /* 0x0000000000037802 */ /* 0x000fe20000000f00 */
[----:B------:R-:W-:Y:S02]  /*5580*/  HFMA2 R12, -RZ, RZ, 0, 5.9604644775390625e-08 ;  /* 0x00000001ff0c7431 */ /* 0x000fe400000001ff */
[----:B------:R-:W-:Y:S02]  /*5590*/  IMAD.MOV.U32 R8, RZ, RZ, 0x70 ;  /* 0x00000070ff087424 */ /* 0x000fe400078e00ff */
[----:B------:R-:W-:Y:S01]  /*55a0*/  IMAD.MOV.U32 R13, RZ, RZ, RZ ;  /* 0x000000ffff0d7224 */ /* 0x000fe200078e00ff */
[----:B------:R-:W2:Y:S01]  /*55b0*/  LDCU.64 UR6, c[0x4][0x88] ;  /* 0x01001100ff0677ac */ /* 0x000ea20008000a00 */
[----:B------:R-:W3:Y:S01]  /*55c0*/  LDC.64 R2, c[0x4][R3] ;  /* 0x0100000003027b82 */ /* 0x000ee20000000a00 */
[----:B------:R-:W4:Y:S01]  /*55d0*/  LDCU.64 UR4, c[0x4][0x8] ;  /* 0x01000100ff0477ac */ /* 0x000f220008000a00 */
[----:B-1----:R-:W-:Y:S01]  /*55e0*/  MOV R5, UR9 ;  /* 0x0000000900057c02 */ /* 0x002fe20008000f00 */
[----:B------:R-:W-:Y:S01]  /*55f0*/  IMAD.U32 R4, RZ, RZ, UR8 ;  /* 0x00000008ff047e24 */ /* 0x000fe2000f8e00ff */
[----:B--2---:R-:W-:Y:S01]  /*5600*/  MOV R7, UR7 ;  /* 0x0000000700077c02 */ /* 0x004fe20008000f00 */
[----:B------:R-:W-:Y:S01]  /*5610*/  IMAD.U32 R6, RZ, RZ, UR6 ;  /* 0x00000006ff067e24 */ /* 0x000fe2000f8e00ff */
[----:B----4-:R-:W-:Y:S01]  /*5620*/  MOV R11, UR5 ;  /* 0x00000005000b7c02 */ /* 0x010fe20008000f00 */
[----:B------:R-:W-:Y:S02]  /*5630*/  IMAD.U32 R10, RZ, RZ, UR4 ;  /* 0x00000004ff0a7e24 */ /* 0x000fe4000f8e00ff */
[----:B------:R-:W-:Y:S07]  /*5640*/  LEPC R20, `(.L_x_99) ;  /* 0x000000001014794e */ /* 0x000fee0000000000 */
[----:B---3-5:R-:W-:Y:S05]  /*5650*/  CALL.ABS.NOINC R2 ;  /* 0x0000000002007343 */ /* 0x028fea0003c00000 */
.L_x_99:
[----:B------:R-:W-:Y:S01]  /*5660*/  LOP3.LUT P0, RZ, R108, 0x90, RZ, 0xc0, !PT ;  /* 0x000000906cff7812 */ /* 0x000fe2000780c0ff */
[----:B------:R-:W-:Y:S11]  /*5670*/  BSSY.RECONVERGENT B6, `(.L_x_100) ;  /* 0x0000013000067945 */ /* 0x000ff60003800200 */
[----:B------:R-:W-:Y:S01]  /*5680*/  @!UPT UIADD3 URZ, UPT, UPT, URZ, URZ, URZ ;  /* 0x000000fffffff290 */ /* 0x000fe2000fffe0ff */
[----:B------:R-:W-:Y:S05]  /*5690*/  @!P0 BRA `(.L_x_101) ;  /* 0x0000000000408947 */ /* 0x000fea0003800000 */
        /* <DEDUP_REMOVED lines=16> */
.L_x_101:
[----:B------:R-:W-:Y:S05]  /*57a0*/  BSYNC.RECONVERGENT B6 ;  /* 0x0000000000067941 */ /* 0x000fea0003800200 */
.L_x_100:
[----:B------:R-:W-:Y:S01]  /*57b0*/  ISETP.NE.U32.AND P4, PT, R90, RZ, PT ;  /* 0x000000ff5a00720c */ /* 0x000fe20003f85070 */
[----:B------:R-:W-:Y:S01]  /*57c0*/  UISETP.NE.AND UP2, UPT, UR50, URZ, UPT ;  /* 0x000000ff3200728c */ /* 0x000fe2000bf45270 */
[----:B------:R-:W-:Y:S01]  /*57d0*/  ISETP.NE.U32.AND P3, PT, RZ, UR38, PT ;  /* 0x00000026ff007c0c */ /* 0x000fe2000bf65070 */
[----:B------:R-:W-:Y:S01]  /*57e0*/  UISETP.NE.U32.AND UP1, UPT, UR44, URZ, UPT ;  /* 0x000000ff2c00728c */ /* 0x000fe2000bf25070 */
[----:B------:R-:W-:Y:S01]  /*57f0*/  ISETP.NE.AND.EX P4, PT, R91, RZ, PT, P4 ;  /* 0x000000ff5b00720c */ /* 0x000fe20003f85340 */
[----:B------:R-:W-:Y:S01]  /*5800*/  UPLOP3.LUT UP0, UPT, UPT, UPT, UPT, 0x40, 0x4 ;  /* 0x000000000004789c */ /* 0x000fe20003f0e870 */
[----:B------:R-:W-:Y:S01]  /*5810*/  ISETP.NE.AND.EX P3, PT, RZ, UR39, PT, P3 ;  /* 0x00000027ff007c0c */ /* 0x000fe2000bf65330 */
[----:B------:R-:W-:Y:S01]  /*5820*/  UISETP.NE.AND.EX UP1, UPT, UR45, URZ, UPT, UP1 ;  /* 0x000000ff2d00728c */ /* 0x000fe2000bf25310 */
[----:B------:R-:W-:Y:S04]  /*5830*/  PLOP3.LUT P1, PT, PT, PT, UP2, 0x80, 0x8 ;  /* 0x000000000008781c */ /* 0x000fe80003f2f028 */
[----:B------:R-:W-:Y:S06]  /*5840*/  @UP2 UPLOP3.LUT UP0, UPT, UPT, UPT, UP1, 0x80, 0x8 ;  /* 0x000000000008289c */ /* 0x000fec0003f0f010 */
[----:B------:R-:W-:Y:S01]  /*5850*/  PLOP3.LUT P0, PT, PT, PT, UP0, 0x80, 0x8 ;  /* 0x000000000008781c */ /* 0x000fe20003f0f008 */
[----:B------:R-:W-:Y:S01]  /*5860*/  @!UPT UIADD3 URZ, UPT, UPT, URZ, URZ, URZ ;  /* 0x000000fffffff290 */ /* 0x000fe2000fffe0ff */
[----:B------:R-:W-:Y:S11]  /*5870*/  BRA.U !UP1, `(.L_x_102) ;  /* 0x0000000109387547 */ /* 0x000ff6000b800000 */
[----:B------:R-:W-:Y:S01]  /*5880*/  UISETP.NE.U32.AND UP0, UPT, UR38, URZ, UPT ;  /* 0x000000ff2600728c */ /* 0x000fe2000bf05070 */
[----:B------:R-:W-:Y:S02]  /*5890*/  HFMA2 R0, -RZ, RZ, 0, 5.9604644775390625e-08 ;  /* 0x00000001ff007431 */ /* 0x000fe400000001ff */
[----:B------:R-:W-:Y:S01]  /*58a0*/  IMAD.MOV.U32 R95, RZ, RZ, 0x1 ;  /* 0x00000001ff5f7424 */ /* 0x000fe200078e00ff */
[----:B------:R-:W-:Y:S06]  /*58b0*/  UISETP.NE.AND.EX UP0, UPT, UR39, URZ, UPT, UP0 ;  /* 0x000000ff2700728c */ /* 0x000fec000bf05300 */
[----:B------:R-:W-:Y:S05]  /*58c0*/  PLOP3.LUT P2, PT, PT, PT, UP0, 0x80, 0x8 ;  /* 0x000000000008781c */ /* 0x000fea0003f4f008 */
[----:B------:R-:W1:Y:S01]  /*58d0*/  @UP0 LDCU.64 UR6, c[0x0][0x888] ;  /* 0x00011100ff0607ac */ /* 0x000e620008000a00 */
[----:B------:R-:W-:Y:S07]  /*58e0*/  @UP0 UIMAD UR4, UR36, UR44, URZ ;  /* 0x0000002c240402a4 */ /* 0x000fee000f8e02ff */
[----:B------:R-:W-:Y:S01]  /*58f0*/  @!P2 PRMT R95, R0, 0x7610, R95 ;  /* 0x00007610005fa816 */ /* 0x000fe2000000005f */
[----:B-1----:R-:W-:Y:S03]  /*5900*/  @UP0 UIMAD.WIDE UR6, UR4, 0x4, UR6 ;  /* 0x00000004040608a5 */ /* 0x002fe6000f8e0206 */
[----:B------:R-:W1:Y:S03]  /*5910*/  @!UP0 LDCU UR4, c[0x0][0x880] ;  /* 0x00011000ff0487ac */ /* 0x000e660008000800 */
[----:B------:R-:W-:Y:S01]  /*5920*/  IMAD.U32 R2, RZ, RZ, UR6 ;  /* 0x00000006ff027e24 */ /* 0x000fe2000f8e00ff */
[----:B------:R-:W-:Y:S05]  /*5930*/  MOV R3, UR7 ;  /* 0x0000000700037c02 */ /* 0x000fea0008000f00 */
[----:B-----5:R2:W5:Y:S02]  /*5940*/  @P2 LDG.E R49, desc[UR46][R2.64] ;  /* 0x0000002e02312981 */ /* 0x020564000c1e1900 */
[----:B-12---:R-:W-:Y:S02]  /*5950*/  @!P2 IMAD.U32 R49, RZ, RZ, UR4 ;  /* 0x00000004ff31ae24 */ /* 0x006fe4000f8e00ff */
.L_x_102:
[----:B------:R-:W-:Y:S05]  /*5960*/  @!P4 BRA `(.L_x_103) ;  /* 0x000000000020c947 */ /* 0x000fea0003800000 */
[----:B------:R-:W-:Y:S04]  /*5970*/  ISETP.NE.U32.AND P2, PT, R88, RZ, PT ;  /* 0x000000ff5800720c */ /* 0x000fe80003f45070 */
[----:B------:R-:W-:Y:S11]  /*5980*/  ISETP.NE.AND.EX P2, PT, R89, RZ, PT, P2 ;  /* 0x000000ff5900720c */ /* 0x000ff60003f45320 */
[----:B------:R-:W-:Y:S02]  /*5990*/  @!UPT UIADD3 URZ, UPT, UPT, URZ, URZ, URZ ;  /* 0x000000fffffff290 */ /* 0x000fe4000fffe0ff */
[----:B------:R-:W1:Y:S01]  /*59a0*/  @P2 LDC.64 R2, c[0x0][0x8a8] ;  /* 0x00022a00ff022b82 */ /* 0x000e620000000a00 */
[----:B------:R-:W-:Y:S04]  /*59b0*/  @P2 IMAD R0, R90, UR36, RZ ;  /* 0x000000245a002c24 */ /* 0x000fe8000f8e02ff */
[----:B-1----:R-:W-:Y:S05]  /*59c0*/  @P2 IMAD.WIDE R2, R0, 0x4, R2 ;  /* 0x0000000400022825 */ /* 0x002fea00078e0202 */
[----:B-----5:R1:W5:Y:S02]  /*59d0*/  @P2 LDG.E R46, desc[UR46][R2.64] ;  /* 0x0000002e022e2981 */ /* 0x020364000c1e1900 */
[----:B-1----:R-:W2:Y:S02]  /*59e0*/  @!P2 LDC R46, c[0x0][0x8a0] ;  /* 0x00022800ff2eab82 */ /* 0x002ea40000000800 */
.L_x_103:
[----:B-----5:R-:W-:Y:S01]  /*59f0*/  FSETP.NEU.AND P2, PT, R49, RZ, PT ;  /* 0x000000ff3100720b */ /* 0x020fe20003f4d000 */
[----:B------:R-:W-:Y:S01]  /*5a00*/  BSSY B1, `(.L_x_104) ;  /* 0x0000041000017945 */ /* 0x000fe20003800000 */
[----:B------:R-:W-:Y:S01]  /*5a10*/  SEL R5, RZ, 0xffffffff, P3 ;  /* 0xffffffffff057807 */ /* 0x000fe20001800000 */
[----:B------:R-:W-:Y:S01]  /*5a20*/  IMAD.MOV.U32 R114, RZ, RZ, 0x1 ;  /* 0x00000001ff727424 */ /* 0x000fe200078e00ff */
[----:B------:R-:W-:Y:S01]  /*5a30*/  LOP3.LUT P3, RZ, R95, 0xff, RZ, 0xc0, !PT ;  /* 0x000000ff5fff7812 */ /* 0x000fe2000786c0ff */
[C---:B------:R-:W-:Y:S01]  /*5a40*/  IMAD R48, R44.reuse, 0x40, R47 ;  /* 0x000000402c307824 */ /* 0x040fe200078e022f */
[----:B------:R-:W-:Y:S02]  /*5a50*/  @P1 SEL R0, RZ, 0xffffffff, P2 ;  /* 0xffffffffff001807 */ /* 0x000fe40001000000 */
[----:B------:R-:W-:Y:S02]  /*5a60*/  CS2R R86, SRZ ;  /* 0x0000000000567805 */ /* 0x000fe4000001ff00 */
[----:B------:R-:W-:Y:S02]  /*5a70*/  LEA R3, R105, UR49, 0x3 ;  /* 0x0000003169037c11 */ /* 0x000fe4000f8e18ff */
[----:B------:R-:W-:Y:S02]  /*5a80*/  CS2R R84, SRZ ;  /* 0x0000000000547805 */ /* 0x000fe4000001ff00 */
[----:B------:R-:W-:Y:S02]  /*5a90*/  @P0 SEL R0, R5, R0, !P3 ;  /* 0x0000000005000207 */ /* 0x000fe40005800000 */
[----:B------:R-:W-:Y:S02]  /*5aa0*/  CS2R R82, SRZ ;  /* 0x0000000000527805 */ /* 0x000fe4000001ff00 */
[----:B------:R-:W-:Y:S02]  /*5ab0*/  LEA R111, R44, UR49, 0x3 ;  /* 0x000000312c6f7c11 */ /* 0x000fe4000f8e18ff */
[----:B------:R-:W-:Y:S02]  /*5ac0*/  CS2R R80, SRZ ;  /* 0x0000000000507805 */ /* 0x000fe4000001ff00 */
[----:B------:R-:W-:Y:S02]  /*5ad0*/  @P1 LOP3.LUT R0, R0, 0x1, RZ, 0xc0, !PT ;  /* 0x0000000100001812 */ /* 0x000fe400078ec0ff */
[----:B------:R-:W-:Y:S02]  /*5ae0*/  SHF.L.U32 R4, R107, 0x1f, RZ ;  /* 0x0000001f6b047819 */ /* 0x000fe400000006ff */
[----:B------:R-:W-:Y:S02]  /*5af0*/  ISETP.NE.U32.OR P5, PT, R0, 0x1, !P1 ;  /* 0x000000010000780c */ /* 0x000fe40004fa5470 */
[----:B------:R-:W-:Y:S02]  /*5b00*/  SEL R0, RZ, 0xffffffff, P2 ;  /* 0xffffffffff007807 */ /* 0x000fe40001000000 */
[----:B------:R-:W-:Y:S02]  /*5b10*/  PLOP3.LUT P2, PT, PT, PT, UP1, 0x80, 0x8 ;  /* 0x000000000008781c */ /* 0x000fe40003f4f018 */
[----:B------:R-:W-:Y:S07]  /*5b20*/  P2R R113, PR, RZ, 0x20 ;  /* 0x00000020ff717803 */ /* 0x000fee0000000000 */
[----:B------:R-:W-:Y:S04]  /*5b30*/  @P5 SHF.L.U32 R2, R104, 0x1f, RZ ;  /* 0x0000001f68025819 */ /* 0x000fe800000006ff */
[----:B------:R-:W1:Y:S01]  /*5b40*/  @P5 SYNCS.PHASECHK.TRANS64.TRYWAIT P1, [R3+URZ+0x40], R2 ;  /* 0x00004002030055a7 */ /* 0x000e6200080211ff */
[----:B------:R-:W-:Y:S04]  /*5b50*/  @P2 SEL R0, R5, R0, !P3 ;  /* 0x0000000005002207 */ /* 0x000fe80005800000 */
[----:B------:R-:W-:Y:S04]  /*5b60*/  LOP3.LUT R0, R0, 0x1, RZ, 0xc0, !PT ;  /* 0x0000000100007812 */ /* 0x000fe800078ec0ff */
[----:B------:R-:W-:Y:S04]  /*5b70*/  ISETP.NE.U32.AND P4, PT, R0, 0x1, PT ;  /* 0x000000010000780c */ /* 0x000fe80003f85070 */
[----:B------:R-:W-:Y:S01]  /*5b80*/  P2R R115, PR, RZ, 0x10 ;  /* 0x00000010ff737803 */ /* 0x000fe20000000000 */
[----:B------:R3:W4:Y:S01]  /*5b90*/  SYNCS.PHASECHK.TRANS64.TRYWAIT P0, [R111+URZ+0x90], R4 ;  /* 0x000090046f0075a7 */ /* 0x00072200080011ff */
[----:B-1----:R-:W-:Y:S01]  /*5ba0*/  @P5 SEL R114, RZ, 0x1, !P1 ;  /* 0x00000001ff725807 */ /* 0x002fe20004800000 */
[----:B---3--:R-:W-:Y:S06]  /*5bb0*/  @!P5 BRA `(.L_x_105) ;  /* 0x000000000094d947 */ /* 0x008fec0003800000 */
[----:B------:R-:W-:Y:S01]  /*5bc0*/  @P4 IMAD R5, R105, 0x1000, R100 ;  /* 0x0000100069054824 */ /* 0x000fe200078e0264 */
[----:B------:R-:W-:Y:S01]  /*5bd0*/  LOP3.LUT P5, RZ, R101, 0x80, RZ, 0xc0, !PT ;  /* 0x0000008065ff7812 */ /* 0x000fe200078ac0ff */
[----:B------:R-:W-:Y:S01]  /*5be0*/  BSSY B0, `(.L_x_106) ;  /* 0x0000010000007945 */ /* 0x000fe20003800000 */
[----:B------:R-:W-:Y:S01]  /*5bf0*/  ISETP.NE.AND P2, PT, R114, RZ, PT ;  /* 0x000000ff7200720c */ /* 0x000fe20003f45270 */
[----:B------:R-:W-:Y:S01]  /*5c00*/  @P4 VIADD R2, R5, UR49 ;  /* 0x0000003105024c36 */ /* 0x000fe20008000000 */
[----:B------:R-:W-:Y:S02]  /*5c10*/  PLOP3.LUT P1, PT, PT, PT, PT, 0x8, 0x80 ;  /* 0x000000000080781c */ /* 0x000fe40003f2e170 */
[----:B------:R-:W-:Y:S02]  /*5c20*/  CS2R R82, SRZ ;  /* 0x0000000000527805 */ /* 0x000fe4000001ff00 */
[----:B------:R-:W-:Y:S01]  /*5c30*/  @P4 PLOP3.LUT P1, PT, P5, PT, PT, 0x80, 0x8 ;  /* 0x000000000008481c */ /* 0x000fe20002f2f070 */
[C---:B------:R-:W-:Y:S01]  /*5c40*/  @P4 VIADD R0, R2.reuse, 0x200 ;  /* 0x0000020002004836 */ /* 0x040fe20000000000 */
[----:B------:R-:W-:Y:S01]  /*5c50*/  CS2R R80, SRZ ;  /* 0x0000000000507805 */ /* 0x000fe2000001ff00 */
[----:B------:R-:W-:Y:S01]  /*5c60*/  @P4 VIADD R2, R2, 0x210 ;  /* 0x0000021002024836 */ /* 0x000fe20000000000 */
[----:B------:R-:W-:Y:S02]  /*5c70*/  CS2R R86, SRZ ;  /* 0x0000000000567805 */ /* 0x000fe4000001ff00 */
[----:B------:R-:W-:Y:S07]  /*5c80*/  CS2R R84, SRZ ;  /* 0x0000000000547805 */ /* 0x000fee000001ff00 */
[----:B------:R-:W-:Y:S01]  /*5c90*/  @P1 VIADD R2, R0, 0xfffffff0 ;  /* 0xfffffff000021836 */ /* 0x000fe20000000000 */
[----:B------:R-:W-:Y:S06]  /*5ca0*/  @P2 BRA `(.L_x_107) ;  /* 0x00000000000c2947 */ /* 0x000fec0003800000 */
[----:B------:R-:W-:Y:S04]  /*5cb0*/  SHF.L.U32 R0, R104, 0x1f, RZ ;  /* 0x0000001f68007819 */ /* 0x000fe800000006ff */
[----:B------:R-:W1:Y:S02]  /*5cc0*/  SYNCS.PHASECHK.TRANS64.TRYWAIT P1, [R3+URZ+0x40], R0 ;  /* 0x00004000030075a7 */ /* 0x000e6400080211ff */
[----:B-1----:R-:W-:Y:S05]  /*5cd0*/  @!P1 BRA `(.L_x_108) ;  /* 0x0000002400609947 */ /* 0x002fea0003800000 */
.L_x_107:
[----:B------:R-:W-:Y:S05]  /*5ce0*/  BSYNC B0 ;  /* 0x0000000000007941 */ /* 0x000fea0003800000 */
.L_x_106:
[----:B------:R-:W-:Y:S01]  /*5cf0*/  ISETP.NE.AND P1, PT, R115, RZ, PT ;  /* 0x000000ff7300720c */ /* 0x000fe20003f25270 */
[----:B-1----:R-:W-:Y:S02]  /*5d00*/  VIADD R3, R3, 0x50 ;  /* 0x0000005003037836 */ /* 0x002fe40000000000 */
[----:B------:R-:W-:Y:S02]  /*5d10*/  IMAD.U32 R0, RZ, RZ, UR37 ;  /* 0x00000025ff007e24 */ /* 0x000fe4000f8e00ff */
[----:B------:R-:W-:Y:S03]  /*5d20*/  VIADD R105, R105, 0x1 ;  /* 0x0000000169697836 */ /* 0x000fe60000000000 */
[----:B------:R-:W-:Y:S05]  /*5d30*/  PRMT R0, R0, 0x654, R3 ;  /* 0x0000065400007816 */ /* 0x000fea0000000003 */
[----:B------:R1:W3:Y:S04]  /*5d40*/  @P1 LDS.128 R80, [R5+UR49+0x200] ;  /* 0x0002003105501984 */ /* 0x0002e80008000c00 */
[----:B------:R1:W1:Y:S01]  /*5d50*/  @P1 LDS.128 R84, [R2] ;  /* 0x0000000002541984 */ /* 0x0002620000000c00 */
[C---:B------:R-:W-:Y:S01]  /*5d60*/  ISETP.NE.AND P1, PT, R105.reuse, 0x2, PT ;  /* 0x000000026900780c */ /* 0x040fe20003f25270 */
[----:B------:R-:W-:Y:S01]  /*5d70*/  @!PT LDS RZ, [RZ] ;  /* 0x00000000fffff984 */ /* 0x000fe20000000800 */
[----:B------:R-:W-:Y:S01]  /*5d80*/  @!PT LDS RZ, [RZ] ;  /* 0x00000000fffff984 */ /* 0x000fe20000000800 */
[----:B------:R-:W-:Y:S01]  /*5d90*/  @!PT LDS RZ, [RZ] ;  /* 0x00000000fffff984 */ /* 0x000fe20000000800 */
[----:B------:R-:W-:Y:S01]  /*5da0*/  @!PT LDS RZ, [RZ] ;  /* 0x00000000fffff984 */ /* 0x000fe20000000800 */
[----:B------:R5:W-:Y:S06]  /*5db0*/  MEMBAR.ALL.CTA ;  /* 0x0000000000007992 */ /* 0x000bec0000008000 */
[----:B-----5:R-:W5:Y:S01]  /*5dc0*/  FENCE.VIEW.ASYNC.S ;  /* 0x00000000000073c6 */ /* 0x020f620000000000 */
[----:B------:R-:W-:Y:S02]  /*5dd0*/  SEL R3, RZ, 0x1, P1 ;  /* 0x00000001ff037807 */ /* 0x000fe40000800000 */
[----:B------:R-:W-:Y:S02]  /*5de0*/  SEL R105, R105, RZ, P1 ;  /* 0x000000ff69697207 */ /* 0x000fe40000800000 */
[----:B------:R-:W-:Y:S01]  /*5df0*/  LOP3.LUT R104, R104, R3, RZ, 0x3c, !PT ;  /* 0x0000000368687212 */ /* 0x000fe200078e3cff */
[----:B-----5:R1:W-:Y:S06]  /*5e00*/  SYNCS.ARRIVE.TRANS64.RED.A1T0 RZ, [R0+URZ], RZ ;  /* 0x000000ff00ff79a7 */ /* 0x0203ec00081004ff */
.L_x_105:
[----:B------:R-:W-:Y:S05]  /*5e10*/  BSYNC B1 ;  /* 0x0000000000017941 */ /* 0x000fea0003800000 */
.L_x_104:
[----:B------:R-:W-:Y:S04]  /*5e20*/  SHF.R.U32.HI R3, RZ, 0x15, R48 ;  /* 0x00000015ff037819 */ /* 0x000fe80000011630 */
[----:B------:R-:W-:Y:S01]  /*5e30*/  LOP3.LUT P1, RZ, R3, 0x3, R102, 0x48, !PT ;  /* 0x0000000303ff7812 */ /* 0x000fe20007824866 */
[----:B------:R-:W-:Y:S01]  /*5e40*/  @!UPT UIADD3 URZ, UPT, UPT, URZ, URZ, URZ ;  /* 0x000000fffffff290 */ /* 0x000fe2000fffe0ff */
[----:B----4-:R-:W-:Y:S11]  /*5e50*/  @P0 BRA `(.L_x_109) ;  /* 0x0000000000080947 */ /* 0x010ff60003800000 */
[----:B------:R-:W4:Y:S02]  /*5e60*/  SYNCS.PHASECHK.TRANS64.TRYWAIT P0, [R111+URZ+0x90], R4 ;  /* 0x000090046f0075a7 */ /* 0x000f2400080011ff */
[----:B----4-:R-:W-:Y:S05]  /*5e70*/  @!P0 BRA `(.L_x_110) ;  /* 0x00000024000c8947 */ /* 0x010fea0003800000 */
.L_x_109:
[----:B------:R-:W-:Y:S05]  /*5e80*/  @!P1 BRA `(.L_x_111) ;  /* 0x0000000000409947 */ /* 0x000fea0003800000 */
[----:B------:R-:W5:Y:S01]  /*5e90*/  LDCU.64 UR8, c[0x4][0x70] ;  /* 0x01000e00ff0877ac */ /* 0x000f620008000a00 */
[----:B------:R-:W-:Y:S01]  /*5ea0*/  MOV R3, 0x0 ;  /* 0x0000000000037802 */ /* 0x000fe20000000f00 */
[----:B------:R-:W-:Y:S02]  /*5eb0*/  HFMA2 R12, -RZ, RZ, 0, 5.9604644775390625e-08 ;  /* 0x00000001ff0c7431 */ /* 0x000fe400000001ff */
[----:B------:R-:W-:Y:S02]  /*5ec0*/  IMAD.MOV.U32 R8, RZ, RZ, 0x192 ;  /* 0x00000192ff087424 */ /* 0x000fe400078e00ff */
[----:B------:R-:W-:Y:S01]  /*5ed0*/  IMAD.MOV.U32 R13, RZ, RZ, RZ ;  /* 0x000000ffff0d7224 */ /* 0x000fe200078e00ff */
[----:B------:R-:W2:Y:S01]  /*5ee0*/  LDCU.64 UR6, c[0x4][0x78] ;  /* 0x01000f00ff0677ac */ /* 0x000ea20008000a00 */
[----:B-1----:R-:W1:Y:S01]  /*5ef0*/  LDC.64 R2, c[0x4][R3] ;  /* 0x0100000003027b82 */ /* 0x002e620000000a00 */
[----:B------:R-:W3:Y:S01]  /*5f00*/  LDCU.64 UR4, c[0x4][0x10] ;  /* 0x01000200ff0477ac */ /* 0x000ee20008000a00 */
[----:B-----5:R-:W-:Y:S01]  /*5f10*/  MOV R5, UR9 ;  /* 0x0000000900057c02 */ /* 0x020fe20008000f00 */
[----:B----4-:R-:W-:Y:S01]  /*5f20*/  IMAD.U32 R4, RZ, RZ, UR8 ;  /* 0x00000008ff047e24 */ /* 0x010fe2000f8e00ff */
[----:B--2---:R-:W-:Y:S01]  /*5f30*/  MOV R7, UR7 ;  /* 0x0000000700077c02 */ /* 0x004fe20008000f00 */
[----:B------:R-:W-:Y:S01]  /*5f40*/  IMAD.U32 R6, RZ, RZ, UR6 ;  /* 0x00000006ff067e24 */ /* 0x000fe2000f8e00ff */
[----:B---3--:R-:W-:Y:S01]  /*5f50*/  MOV R11, UR5 ;  /* 0x00000005000b7c02 */ /* 0x008fe20008000f00 */
[----:B------:R-:W-:Y:S02]  /*5f60*/  IMAD.U32 R10, RZ, RZ, UR4 ;  /* 0x00000004ff0a7e24 */ /* 0x000fe4000f8e00ff */
[----:B------:R-:W-:Y:S07]  /*5f70*/  LEPC R20, `(.L_x_111) ;  /* 0x000000001014794e */ /* 0x000fee0000000000 */
[----:B-1----:R-:W-:Y:S05]  /*5f80*/  CALL.ABS.NOINC R2 ;  /* 0x0000000002007343 */ /* 0x002fea0003c00000 */
.L_x_111:
[-C--:B---3--:R-:W-:Y:S01]  /*5f90*/  F2FP.F16.E5M2.UNPACK_B R51, R80.reuse ;  /* 0x00000050ff33723e */ /* 0x088fe200020004ff */
[----:B------:R-:W-:Y:S05]  /*5fa0*/  WARPSYNC.ALL ;  /* 0x0000000000007948 */ /* 0x000fea0003800000 */
[----:B------:R-:W-:Y:S01]  /*5fb0*/  R2UR UR4, R48 ;  /* 0x00000000300472ca */ /* 0x000fe200000e0000 */
[--C-:B------:R-:W-:Y:S01]  /*5fc0*/  HADD2.F32 R50, -RZ, R51.reuse.H0_H0 ;  /* 0x20000033ff327230 */ /* 0x100fe20000004100 */
[----:B------:R-:W-:Y:S01]  /*5fd0*/  F2FP.F16.E5M2.UNPACK_B R53, R80.H1 ;  /* 0x00000050ff35723e */ /* 0x000fe200030004ff */
[----:B------:R-:W-:Y:S01]  /*5fe0*/  HADD2.F32 R51, -RZ, R51.H1_H1 ;  /* 0x30000033ff337230 */ /* 0x000fe20000004100 */
[-C--:B------:R-:W-:Y:S01]  /*5ff0*/  F2FP.F16.E5M2.UNPACK_B R55, R81.reuse ;  /* 0x00000051ff37723e */ /* 0x080fe200020004ff */
[----:B------:R-:W-:Y:S01]  /*6000*/  BSSY.RECONVERGENT B0, `(.L_x_112) ;  /* 0x000009e000007945 */ /* 0x000fe20003800200 */
[----:B------:R-:W-:Y:S01]  /*6010*/  F2FP.F16.E5M2.UNPACK_B R57, R81.H1 ;  /* 0x00000051ff39723e */ /* 0x000fe200030004ff */
[--C-:B------:R-:W-:Y:S01]  /*6020*/  HADD2.F32 R52, -RZ, R53.reuse.H0_H0 ;  /* 0x20000035ff347230 */ /* 0x100fe20000004100 */
[-C--:B------:R-:W-:Y:S01]  /*6030*/  F2FP.F16.E5M2.UNPACK_B R59, R82.reuse ;  /* 0x00000052ff3b723e */ /* 0x080fe200020004ff */
[----:B------:R-:W-:Y:S01]  /*6040*/  HADD2.F32 R54, -RZ, R53.H1_H1 ;  /* 0x30000035ff367230 */ /* 0x000fe20000004100 */
[----:B------:R-:W-:Y:S01]  /*6050*/  F2FP.F16.E5M2.UNPACK_B R61, R82.H1 ;  /* 0x00000052ff3d723e */ /* 0x000fe200030004ff */
[--C-:B------:R-:W-:Y:S01]  /*6060*/  HADD2.F32 R53, -RZ, R55.reuse.H0_H0 ;  /* 0x20000037ff357230 */ /* 0x100fe20000004100 */
[-C--:B------:R-:W-:Y:S01]  /*6070*/  F2FP.F16.E5M2.UNPACK_B R63, R83.reuse ;  /* 0x00000053ff3f723e */ /* 0x080fe200020004ff */
[----:B-1--4-:R-:W2:Y:S01]  /*6080*/  LDTM.x32 R4, tmem[UR4] ;  /* 0x00000004000479ee */ /* 0x012ea200082c0000 */
[----:B------:R-:W-:Y:S01]  /*6090*/  F2FP.F16.E5M2.UNPACK_B R65, R83.H1 ;  /* 0x00000053ff41723e */ /* 0x000fe200030004ff */
[----:B------:R-:W-:Y:S01]  /*60a0*/  HADD2.F32 R56, -RZ, R55.H1_H1 ;  /* 0x30000037ff387230 */ /* 0x000fe20000004100 */
[-C--:B------:R-:W-:Y:S01]  /*60b0*/  F2FP.F16.E5M2.UNPACK_B R67, R84.reuse ;  /* 0x00000054ff43723e */ /* 0x080fe200020004ff */
[----:B------:R-:W-:Y:S01]  /*60c0*/  HADD2.F32 R60, -RZ, R59.H1_H1 ;  /* 0x3000003bff3c7230 */ /* 0x000fe20000004100 */
[----:B------:R-:W-:Y:S01]  /*60d0*/  IADD3 R125, PT, PT, R100, UR49, RZ ;  /* 0x00000031647d7c10 */ /* 0x000fe2000fffe0ff */
[----:B------:R-:W-:Y:S01]  /*60e0*/  HADD2.F32 R64, -RZ, R63.H1_H1 ;  /* 0x3000003fff407230 */ /* 0x000fe20000004100 */
[----:B------:R-:W-:Y:S01]  /*60f0*/  ISETP.NE.AND P6, PT, R113, RZ, PT ;  /* 0x000000ff7100720c */ /* 0x000fe20003fc5270 */
[----:B------:R-:W-:Y:S01]  /*6100*/  HADD2.F32 R68, -RZ, R67.H1_H1 ;  /* 0x30000043ff447230 */ /* 0x000fe20000004100 */
[----:B------:R-:W-:Y:S01]  /*6110*/  LOP3.LUT P5, RZ, R101, 0x80, RZ, 0xc0, !PT ;  /* 0x0000008065ff7812 */ /* 0x000fe200078ac0ff */
[--C-:B------:R-:W-:Y:S01]  /*6120*/  HADD2.F32 R55, -RZ, R57.reuse.H0_H0 ;  /* 0x20000039ff377230 */ /* 0x100fe20000004100 */
[----:B------:R-:W-:Y:S01]  /*6130*/  F2FP.F16.E5M2.UNPACK_B R69, R84.H1 ;  /* 0x00000054ff45723e */ /* 0x000fe200030004ff */
[----:B------:R-:W-:Y:S01]  /*6140*/  HADD2.F32 R58, -RZ, R57.H1_H1 ;  /* 0x30000039ff3a7230 */ /* 0x000fe20000004100 */
[-C--:B------:R-:W-:Y:S01]  /*6150*/  F2FP.F16.E5M2.UNPACK_B R71, R85.reuse ;  /* 0x00000055ff47723e */ /* 0x080fe200020004ff */
[----:B------:R-:W-:Y:S01]  /*6160*/  HADD2.F32 R57, -RZ, R59.H0_H0 ;  /* 0x2000003bff397230 */ /* 0x000fe20000004100 */
[----:B------:R-:W-:Y:S01]  /*6170*/  F2FP.F16.E5M2.UNPACK_B R73, R85.H1 ;  /* 0x00000055ff49723e */ /* 0x000fe200030004ff */
[----:B------:R-:W-:Y:S01]  /*6180*/  HADD2.F32 R59, -RZ, R61.H0_H0 ;  /* 0x2000003dff3b7230 */ /* 0x000fe20000004100 */
[-C--:B------:R-:W-:Y:S01]  /*6190*/  F2FP.F16.E5M2.UNPACK_B R75, R86.reuse ;  /* 0x00000056ff4b723e */ /* 0x080fe200020004ff */
[----:B------:R-:W-:Y:S01]  /*61a0*/  HADD2.F32 R72, -RZ, R71.H1_H1 ;  /* 0x30000047ff487230 */ /* 0x000fe20000004100 */
[----:B------:R-:W-:Y:S01]  /*61b0*/  F2FP.F16.E5M2.UNPACK_B R77, R86.H1 ;  /* 0x00000056ff4d723e */ /* 0x000fe200030004ff */
[----:B------:R-:W-:Y:S01]  /*61c0*/  HADD2.F32 R62, -RZ, R61.H1_H1 ;  /* 0x3000003dff3e7230 */ /* 0x000fe20000004100 */
[----:B------:R-:W-:Y:S01]  /*61d0*/  F2FP.F16.E5M2.UNPACK_B R79, R87.H1 ;  /* 0x00000057ff4f723e */ /* 0x000fe200030004ff */
[----:B------:R-:W-:Y:S01]  /*61e0*/  HADD2.F32 R61, -RZ, R63.H0_H0 ;  /* 0x2000003fff3d7230 */ /* 0x000fe20000004100 */
[----:B------:R-:W-:Y:S01]  /*61f0*/  ISETP.NE.AND P0, PT, R109, RZ, PT ;  /* 0x000000ff6d00720c */ /* 0x000fe20003f05270 */
[C---:B--2---:R-:W-:Y:S01]  /*6200*/  FMUL R0, R46.reuse, R4 ;  /* 0x000000042e007220 */ /* 0x044fe20000400000 */
[C---:B------:R-:W-:Y:S01]  /*6210*/  FMUL R2, R46.reuse, R5 ;  /* 0x000000052e027220 */ /* 0x040fe20000400000 */
[C---:B------:R-:W-:Y:S01]  /*6220*/  FMUL R4, R46.reuse, R8 ;  /* 0x000000082e047220 */ /* 0x040fe20000400000 */
[C---:B------:R-:W-:Y:S01]  /*6230*/  FMUL R5, R46.reuse, R9 ;  /* 0x000000092e057220 */ /* 0x040fe20000400000 */
[C---:B------:R-:W-:Y:S01]  /*6240*/  FFMA R0, R49.reuse, R50, R0 ;  /* 0x0000003231007223 */ /* 0x040fe20000000000 */
[C---:B------:R-:W-:Y:S01]  /*6250*/  FFMA R2, R49.reuse, R51, R2 ;  /* 0x0000003331027223 */ /* 0x040fe20000000002 */
[C---:B------:R-:W-:Y:S01]  /*6260*/  FMUL R8, R46.reuse, R12 ;  /* 0x0000000c2e087220 */ /* 0x040fe20000400000 */
[C---:B------:R-:W-:Y:S01]  /*6270*/  FMUL R9, R46.reuse, R13 ;  /* 0x0000000d2e097220 */ /* 0x040fe20000400000 */
[C---:B------:R-:W-:Y:S01]  /*6280*/  FMUL R12, R46.reuse, R16 ;  /* 0x000000102e0c7220 */ /* 0x040fe20000400000 */
[C---:B------:R-:W-:Y:S01]  /*6290*/  FMUL R13, R46.reuse, R17 ;  /* 0x000000112e0d7220 */ /* 0x040fe20000400000 */
[C---:B------:R-:W-:Y:S01]  /*62a0*/  FMUL R16, R46.reuse, R20 ;  /* 0x000000142e107220 */ /* 0x040fe20000400000 */
[C---:B------:R-:W-:Y:S01]  /*62b0*/  FMUL R17, R46.reuse, R21 ;  /* 0x000000152e117220 */ /* 0x040fe20000400000 */
[C---:B------:R-:W-:Y:S01]  /*62c0*/  FMUL R20, R46.reuse, R24 ;  /* 0x000000182e147220 */ /* 0x040fe20000400000 */
[C---:B------:R-:W-:Y:S01]  /*62d0*/  FMUL R21, R46.reuse, R25 ;  /* 0x000000192e157220 */ /* 0x040fe20000400000 */
[----:B------:R-:W-:Y:S02]  /*62e0*/  HADD2.F32 R76, -RZ, R75.H1_H1 ;  /* 0x3000004bff4c7230 */ /* 0x000fe40000004100 */
[C---:B------:R-:W-:Y:S01]  /*62f0*/  FMUL R24, R46.reuse, R28 ;  /* 0x0000001c2e187220 */ /* 0x040fe20000400000 */
[C---:B------:R-:W-:Y:S01]  /*6300*/  FMUL R25, R46.reuse, R29 ;  /* 0x0000001d2e197220 */ /* 0x040fe20000400000 */
[C---:B------:R-:W-:Y:S01]  /*6310*/  FMUL R28, R46.reuse, R32 ;  /* 0x000000202e1c7220 */ /* 0x040fe20000400000 */
[C---:B------:R-:W-:Y:S01]  /*6320*/  FMUL R29, R46.reuse, R33 ;  /* 0x000000212e1d7220 */ /* 0x040fe20000400000 */
[C---:B------:R-:W-:Y:S01]  /*6330*/  FMUL R3, R46.reuse, R6 ;  /* 0x000000062e037220 */ /* 0x040fe20000400000 */
[C---:B------:R-:W-:Y:S01]  /*6340*/  FMUL R7, R46.reuse, R7 ;  /* 0x000000072e077220 */ /* 0x040fe20000400000 */
[----:B------:R-:W-:Y:S01]  /*6350*/  FMUL R6, R46, R10 ;  /* 0x0000000a2e067220 */ /* 0x000fe20000400000 */
[----:B------:R-:W-:Y:S01]  /*6360*/  F2FP.F16.E5M2.UNPACK_B R50, R87 ;  /* 0x00000057ff32723e */ /* 0x000fe200020004ff */
[C---:B------:R-:W-:Y:S01]  /*6370*/  FFMA R3, R49.reuse, R52, R3 ;  /* 0x0000003431037223 */ /* 0x040fe20000000003 */
[C---:B------:R-:W-:Y:S01]  /*6380*/  FFMA R7, R49.reuse, R54, R7 ;  /* 0x0000003631077223 */ /* 0x040fe20000000007 */
[----:B------:R-:W-:Y:S01]  /*6390*/  @P6 SHF.L.U32 R32, R104, 0x1f, RZ ;  /* 0x0000001f68206819 */ /* 0x000fe200000006ff */
[C---:B------:R-:W-:Y:S01]  /*63a0*/  FFMA R4, R49.reuse, R53, R4 ;  /* 0x0000003531047223 */ /* 0x040fe20000000004 */
[----:B------:R-:W-:Y:S01]  /*63b0*/  FFMA R5, R49, R56, R5 ;  /* 0x0000003831057223 */ /* 0x000fe20000000005 */
[C---:B------:R-:W-:Y:S01]  /*63c0*/  FMUL R11, R46.reuse, R11 ;  /* 0x0000000b2e0b7220 */ /* 0x040fe20000400000 */
[----:B------:R-:W-:Y:S01]  /*63d0*/  F2FP.SATFINITE.E5M2.F32.PACK_AB_MERGE_C R113, R7, R3, RZ ;  /* 0x000000030771723e */ /* 0x000fe200048060ff */
[C---:B------:R-:W-:Y:S01]  /*63e0*/  FFMA R6, R49.reuse, R55, R6 ;  /* 0x0000003731067223 */ /* 0x040fe20000000006 */
[----:B------:R-:W-:Y:S01]  /*63f0*/  FMUL R10, R46, R14 ;  /* 0x0000000e2e0a7220 */ /* 0x000fe20000400000 */
[C---:B------:R-:W-:Y:S01]  /*6400*/  FFMA R11, R49.reuse, R58, R11 ;  /* 0x0000003a310b7223 */ /* 0x040fe2000000000b */
[----:B------:R-:W-:Y:S01]  /*6410*/  F2FP.SATFINITE.E5M2.F32.PACK_AB_MERGE_C R116, R2, R0, R113 ;  /* 0x000000000274723e */ /* 0x000fe20004806071 */
[C---:B------:R-:W-:Y:S01]  /*6420*/  FMUL R15, R46.reuse, R15 ;  /* 0x0000000f2e0f7220 */ /* 0x040fe20000400000 */
[----:B------:R-:W-:Y:S01]  /*6430*/  MOV R113, 0x10 ;  /* 0x0000001000717802 */ /* 0x000fe20000000f00 */
[----:B------:R-:W-:Y:S01]  /*6440*/  FFMA R8, R49, R57, R8 ;  /* 0x0000003931087223 */ /* 0x000fe20000000008 */
[----:B------:R-:W-:Y:S01]  /*6450*/  F2FP.SATFINITE.E5M2.F32.PACK_AB_MERGE_C R117, R11, R6, RZ ;  /* 0x000000060b75723e */ /* 0x000fe200048060ff */
[----:B------:R-:W-:Y:S01]  /*6460*/  FFMA R9, R49, R60, R9 ;  /* 0x0000003c31097223 */ /* 0x000fe20000000009 */
[--C-:B------:R-:W-:Y:S01]  /*6470*/  HADD2.F32 R63, -RZ, R65.reuse.H0_H0 ;  /* 0x20000041ff3f7230 */ /* 0x100fe20000004100 */
[----:B------:R-:W-:Y:S01]  /*6480*/  SEL R124, R113, 0xfffffff0, !P5 ;  /* 0xfffffff0717c7807 */ /* 0x000fe20006800000 */
[----:B------:R-:W-:Y:S01]  /*6490*/  FFMA R10, R49, R59, R10 ;  /* 0x0000003b310a7223 */ /* 0x000fe2000000000a */
[----:B------:R-:W-:Y:S01]  /*64a0*/  F2FP.SATFINITE.E5M2.F32.PACK_AB_MERGE_C R117, R5, R4, R117 ;  /* 0x000000040575723e */ /* 0x000fe20004806075 */
[----:B------:R-:W-:Y:S01]  /*64b0*/  FFMA R15, R49, R62, R15 ;  /* 0x0000003e310f7223 */ /* 0x000fe2000000000f */
[----:B------:R-:W-:Y:S01]  /*64c0*/  IADD3 R113, PT, PT, R125, R124, RZ ;  /* 0x0000007c7d717210 */ /* 0x000fe20007ffe0ff */
[C---:B------:R-:W-:Y:S01]  /*64d0*/  FFMA R12, R49.reuse, R61, R12 ;  /* 0x0000003d310c7223 */ /* 0x040fe2000000000c */
[----:B------:R-:W-:Y:S01]  /*64e0*/  FFMA R13, R49, R64, R13 ;  /* 0x00000040310d7223 */ /* 0x000fe2000000000d */
[--C-:B------:R-:W-:Y:S01]  /*64f0*/  HADD2.F32 R51, -RZ, R50.reuse.H0_H0 ;  /* 0x20000032ff337230 */ /* 0x100fe20000004100 */
[----:B------:R-:W-:Y:S01]  /*6500*/  F2FP.SATFINITE.E5M2.F32.PACK_AB_MERGE_C R118, R15, R10, RZ ;  /* 0x0000000a0f76723e */ /* 0x000fe200048060ff */
[----:B------:R-:W-:Y:S02]  /*6510*/  HADD2.F32 R50, -RZ, R50.H1_H1 ;  /* 0x30000032ff327230 */ /* 0x000fe40000004100 */
[C---:B------:R-:W-:Y:S01]  /*6520*/  FMUL R14, R46.reuse, R18 ;  /* 0x000000122e0e7220 */ /* 0x040fe20000400000 */
[----:B------:R-:W-:Y:S02]  /*6530*/  HADD2.F32 R66, -RZ, R65.H1_H1 ;  /* 0x30000041ff427230 */ /* 0x000fe40000004100 */
[C---:B------:R-:W-:Y:S01]  /*6540*/  FMUL R19, R46.reuse, R19 ;  /* 0x000000132e137220 */ /* 0x040fe20000400000 */
[----:B------:R-:W-:Y:S02]  /*6550*/  HADD2.F32 R65, -RZ, R67.H0_H0 ;  /* 0x20000043ff417230 */ /* 0x000fe40000004100 */
[C---:B------:R-:W-:Y:S01]  /*6560*/  FFMA R14, R49.reuse, R63, R14 ;  /* 0x0000003f310e7223 */ /* 0x040fe2000000000e */
[--C-:B------:R-:W-:Y:S02]  /*6570*/  HADD2.F32 R67, -RZ, R69.reuse.H0_H0 ;  /* 0x20000045ff437230 */ /* 0x100fe40000004100 */
[C---:B------:R-:W-:Y:S01]  /*6580*/  FMUL R18, R46.reuse, R22 ;  /* 0x000000162e127220 */ /* 0x040fe20000400000 */
[----:B------:R-:W-:Y:S02]  /*6590*/  HADD2.F32 R70, -RZ, R69.H1_H1 ;  /* 0x30000045ff467230 */ /* 0x000fe40000004100 */
[C---:B------:R-:W-:Y:S01]  /*65a0*/  FFMA R19, R49.reuse, R66, R19 ;  /* 0x0000004231137223 */ /* 0x040fe20000000013 */
[----:B------:R-:W-:Y:S02]  /*65b0*/  HADD2.F32 R69, -RZ, R71.H0_H0 ;  /* 0x20000047ff457230 */ /* 0x000fe40000004100 */
[C---:B------:R-:W-:Y:S01]  /*65c0*/  FMUL R23, R46.reuse, R23 ;  /* 0x000000172e177220 */ /* 0x040fe20000400000 */
[C---:B------:R-:W-:Y:S01]  /*65d0*/  FFMA R16, R49.reuse, R65, R16 ;  /* 0x0000004131107223 */ /* 0x040fe20000000010 */
[C---:B------:R-:W-:Y:S01]  /*65e0*/  FFMA R17, R49.reuse, R68, R17 ;  /* 0x0000004431117223 */ /* 0x040fe20000000011 */
[--C-:B------:R-:W-:Y:S02]  /*65f0*/  HADD2.F32 R71, -RZ, R73.reuse.H0_H0 ;  /* 0x20000049ff477230 */ /* 0x100fe40000004100 */
[C---:B------:R-:W-:Y:S01]  /*6600*/  FFMA R18, R49.reuse, R67, R18 ;  /* 0x0000004331127223 */ /* 0x040fe20000000012 */
[----:B------:R-:W-:Y:S02]  /*6610*/  HADD2.F32 R74, -RZ, R73.H1_H1 ;  /* 0x30000049ff4a7230 */ /* 0x000fe40000004100 */
[C---:B------:R-:W-:Y:S01]  /*6620*/  FMUL R22, R46.reuse, R26 ;  /* 0x0000001a2e167220 */ /* 0x040fe20000400000 */
[----:B------:R-:W-:Y:S02]  /*6630*/  HADD2.F32 R73, -RZ, R75.H0_H0 ;  /* 0x2000004bff497230 */ /* 0x000fe40000004100 */
[C---:B------:R-:W-:Y:S01]  /*6640*/  FFMA R23, R49.reuse, R70, R23 ;  /* 0x0000004631177223 */ /* 0x040fe20000000017 */
[C---:B------:R-:W-:Y:S01]  /*6650*/  FMUL R27, R46.reuse, R27 ;  /* 0x0000001b2e1b7220 */ /* 0x040fe20000400000 */
[C---:B------:R-:W-:Y:S01]  /*6660*/  FFMA R20, R49.reuse, R69, R20 ;  /* 0x0000004531147223 */ /* 0x040fe20000000014 */
[C---:B------:R-:W-:Y:S01]  /*6670*/  FFMA R21, R49.reuse, R72, R21 ;  /* 0x0000004831157223 */ /* 0x040fe20000000015 */
[--C-:B------:R-:W-:Y:S02]  /*6680*/  HADD2.F32 R75, -RZ, R77.reuse.H0_H0 ;  /* 0x2000004dff4b7230 */ /* 0x100fe40000004100 */
[C---:B------:R-:W-:Y:S01]  /*6690*/  FFMA R22, R49.reuse, R71, R22 ;  /* 0x0000004731167223 */ /* 0x040fe20000000016 */
[----:B------:R-:W-:Y:S02]  /*66a0*/  HADD2.F32 R78, -RZ, R77.H1_H1 ;  /* 0x3000004dff4e7230 */ /* 0x000fe40000004100 */
[C---:B------:R-:W-:Y:S01]  /*66b0*/  FMUL R26, R46.reuse, R30 ;  /* 0x0000001e2e1a7220 */ /* 0x040fe20000400000 */
        /* <DEDUP_REMOVED lines=8> */
[----:B------:R-:W-:Y:S01]  /*6740*/  FFMA R31, R49, R78, R31 ;  /* 0x0000004e311f7223 */ /* 0x000fe2000000001f */
[----:B------:R-:W-:Y:S01]  /*6750*/  FMUL R35, R46, R35 ;  /* 0x000000232e237220 */ /* 0x000fe20000400000 */
[----:B------:R-:W-:Y:S01]  /*6760*/  F2FP.SATFINITE.E5M2.F32.PACK_AB_MERGE_C R119, R19, R14, RZ ;  /* 0x0000000e1377723e */ /* 0x000fe200048060ff */
[C---:B------:R-:W-:Y:S01]  /*6770*/  FFMA R28, R49.reuse, R51, R28 ;  /* 0x00000033311c7223 */ /* 0x040fe2000000001c */
[C---:B------:R-:W-:Y:S01]  /*6780*/  FFMA R29, R49.reuse, R50, R29 ;  /* 0x00000032311d7223 */ /* 0x040fe2000000001d */
[C---:B------:R-:W-:Y:S01]  /*6790*/  FFMA R30, R49.reuse, R77, R30 ;  /* 0x0000004d311e7223 */ /* 0x040fe2000000001e */
[----:B------:R-:W-:Y:S01]  /*67a0*/  FFMA R35, R49, R52, R35 ;  /* 0x0000003431237223 */ /* 0x000fe20000000023 */
[----:B------:R-:W-:Y:S02]  /*67b0*/  F2FP.SATFINITE.E5M2.F32.PACK_AB_MERGE_C R118, R9, R8, R118 ;  /* 0x000000080976723e */ /* 0x000fe40004806076 */
[----:B------:R-:W-:Y:S02]  /*67c0*/  F2FP.SATFINITE.E5M2.F32.PACK_AB_MERGE_C R119, R13, R12, R119 ;  /* 0x0000000c0d77723e */ /* 0x000fe40004806077 */
[----:B------:R-:W-:Y:S02]  /*67d0*/  F2FP.SATFINITE.E5M2.F32.PACK_AB_MERGE_C R120, R23, R18, RZ ;  /* 0x000000121778723e */ /* 0x000fe400048060ff */
[----:B------:R-:W-:Y:S01]  /*67e0*/  F2FP.SATFINITE.E5M2.F32.PACK_AB_MERGE_C R121, R27, R22, RZ ;  /* 0x000000161b79723e */ /* 0x000fe200048060ff */
[----:B------:R1:W-:Y:S01]  /*67f0*/  STS.128 [R100+UR49+0x2200], R116 ;  /* 0x0022007464007988 */ /* 0x0003e20008000c31 */
[----:B------:R-:W-:Y:S02]  /*6800*/  F2FP.SATFINITE.E5M2.F32.PACK_AB_MERGE_C R122, R31, R26, RZ ;  /* 0x0000001a1f7a723e */ /* 0x000fe400048060ff */
[----:B------:R-:W-:Y:S02]  /*6810*/  F2FP.SATFINITE.E5M2.F32.PACK_AB_MERGE_C R123, R35, R30, RZ ;  /* 0x0000001e237b723e */ /* 0x000fe400048060ff */
[----:B------:R-:W-:Y:S02]  /*6820*/  F2FP.SATFINITE.E5M2.F32.PACK_AB_MERGE_C R120, R17, R16, R120 ;  /* 0x000000101178723e */ /* 0x000fe40004806078 */
[----:B------:R-:W-:Y:S02]  /*6830*/  F2FP.SATFINITE.E5M2.F32.PACK_AB_MERGE_C R121, R21, R20, R121 ;  /* 0x000000141579723e */ /* 0x000fe40004806079 */
[----:B------:R-:W-:Y:S02]  /*6840*/  F2FP.SATFINITE.E5M2.F32.PACK_AB_MERGE_C R122, R25, R24, R122 ;  /* 0x00000018197a723e */ /* 0x000fe4000480607a */
[----:B------:R-:W-:Y:S02]  /*6850*/  F2FP.SATFINITE.E5M2.F32.PACK_AB_MERGE_C R123, R29, R28, R123 ;  /* 0x0000001c1d7b723e */ /* 0x000fe4000480607b */
[----:B------:R-:W-:Y:S03]  /*6860*/  LEA R125, R105, UR49, 0x3 ;  /* 0x00000031697d7c11 */ /* 0x000fe6000f8e18ff */
[----:B------:R1:W-:Y:S01]  /*6870*/  STS.128 [R113+0x2200], R120 ;  /* 0x0022007871007388 */ /* 0x0003e20000000c00 */
[----:B------:R-:W-:Y:S01]  /*6880*/  @!PT LDS RZ, [RZ] ;  /* 0x00000000fffff984 */ /* 0x000fe20000000800 */
[----:B------:R-:W-:Y:S01]  /*6890*/  @!PT LDS RZ, [RZ] ;  /* 0x00000000fffff984 */ /* 0x000fe20000000800 */
[----:B------:R-:W-:Y:S01]  /*68a0*/  @!PT LDS RZ, [RZ] ;  /* 0x00000000fffff984 */ /* 0x000fe20000000800 */
[----:B------:R-:W-:Y:S01]  /*68b0*/  @!PT LDS RZ, [RZ] ;  /* 0x00000000fffff984 */ /* 0x000fe20000000800 */
[----:B------:R2:W-:Y:S07]  /*68c0*/  MEMBAR.ALL.CTA ;  /* 0x0000000000007992 */ /* 0x0005ee0000008000 */
[----:B--2---:R-:W2:Y:S02]  /*68d0*/  FENCE.VIEW.ASYNC.S ;  /* 0x00000000000073c6 */ /* 0x004ea40000000000 */
[----:B--2---:R-:W-:Y:S06]  /*68e0*/  BAR.SYNC.DEFER_BLOCKING 0x1, 0x80 ;  /* 0x0042000000007b1d */ /* 0x004fec0000010000 */
[----:B------:R-:W-:Y:S05]  /*68f0*/  @P0 BRA `(.L_x_113) ;  /* 0x0000000000380947 */ /* 0x000fea0003800000 */
[----:B------:R-:W-:Y:S02]  /*6900*/  UIADD3 UR4, UPT, UPT, UR49, 0x2200, URZ ;  /* 0x0000220031047890 */ /* 0x000fe4000fffe0ff */
[----:B------:R-:W-:Y:S01]  /*6910*/  UIADD3 UR8, UP0, UPT, UR52, 0x680, URZ ;  /* 0x0000068034087890 */ /* 0x000fe2000ff1e0ff */
[----:B------:R-:W-:Y:S01]  /*6920*/  UMOV UR43, UR36 ;  /* 0x00000024002b7c82 */ /* 0x000fe20008000000 */
[----:B------:R-:W-:Y:S02]  /*6930*/  UIADD3 UR5, UPT, UPT, UR41, 0x40, URZ ;  /* 0x0000004029057890 */ /* 0x000fe4000fffe0ff */
[----:B------:R-:W-:Y:S01]  /*6940*/  MOV R108, UR4 ;  /* 0x00000004006c7c02 */ /* 0x000fe20008000f00 */
[----:B------:R-:W-:Y:S02]  /*6950*/  UIADD3.X UR9, UPT, UPT, URZ, UR53, URZ, UP0, !UPT ;  /* 0x00000035ff097290 */ /* 0x000fe400087fe4ff */
[----:B------:R-:W-:Y:S01]  /*6960*/  UIADD3 UR4, UPT, UPT, UR49, 0x2a00, URZ ;  /* 0x00002a0031047890 */ /* 0x000fe2000fffe0ff */
[----:B------:R-:W-:Y:S01]  /*6970*/  R2UR UR40, R108 ;  /* 0x000000006c2872ca */ /* 0x000fe200000e0000 */
[----:B------:R-:W-:Y:S01]  /*6980*/  UMOV UR6, UR42 ;  /* 0x0000002a00067c82 */ /* 0x000fe20008000000 */
[----:B------:R-:W-:Y:S11]  /*6990*/  UMOV UR7, UR36 ;  /* 0x0000002400077c82 */ /* 0x000ff60008000000 */
[----:B------:R2:W-:Y:S01]  /*69a0*/  UTMASTG.3D [UR40], [UR8] ;  /* 0x00000028080073b5 */ /* 0x0005e20008010000 */
[----:B------:R2:W-:Y:S01]  /*69b0*/  UTMASTG.3D [UR4], [UR8] ;  /* 0x00000004080073b5 */ /* 0x0005e20008010000 */
[----:B------:R0:W-:Y:S01]  /*69c0*/  UTMACMDFLUSH ;  /* 0x00000000000079b7 */ /* 0x0001e20000000000 */
[----:B--2---:R-:W-:Y:S04]  /*69d0*/  DEPBAR.LE SB0, 0x1 ;  /* 0x000080400000791a */ /* 0x004fe80000000000 */
.L_x_113:
[----:B------:R-:W-:Y:S05]  /*69e0*/  BSYNC.RECONVERGENT B0 ;  /* 0x0000000000007941 */ /* 0x000fea0003800200 */
.L_x_112:
[----:B------:R-:W-:Y:S06]  /*69f0*/  BAR.SYNC.DEFER_BLOCKING 0x1, 0x80 ;  /* 0x0042000000007b1d */ /* 0x000fec0000010000 */
[----:B------:R-:W2:Y:S01]  /*6a00*/  @P6 SYNCS.PHASECHK.TRANS64.TRYWAIT P0, [R125+URZ+0x40], R32 ;  /* 0x000040207d0065a7 */ /* 0x000ea200080011ff */
[----:B------:R-:W-:Y:S01]  /*6a10*/  BSSY B1, `(.L_x_114) ;  /* 0x0000020000017945 */ /* 0x000fe20003800000 */
[----:B--2---:R-:W-:Y:S03]  /*6a20*/  @P6 SEL R114, RZ, 0x1, !P0 ;  /* 0x00000001ff726807 */ /* 0x004fe60004000000 */
[----:B------:R-:W-:Y:S05]  /*6a30*/  @!P6 BRA `(.L_x_115) ;  /* 0x000000000074e947 */ /* 0x000fea0003800000 */
[----:B------:R-:W-:Y:S01]  /*6a40*/  ISETP.NE.AND P1, PT, R115, RZ, PT ;  /* 0x000000ff7300720c */ /* 0x000fe20003f25270 */
[----:B------:R-:W-:Y:S01]  /*6a50*/  BSSY B0, `(.L_x_116) ;  /* 0x0000009000007945 */ /* 0x000fe20003800000 */
[----:B------:R-:W-:Y:S11]  /*6a60*/  ISETP.NE.AND P0, PT, R114, RZ, PT ;  /* 0x000000ff7200720c */ /* 0x000ff60003f05270 */
[----:B------:R-:W-:Y:S05]  /*6a70*/  @P1 IMAD R0, R105, 0x1000, R100 ;  /* 0x0000100069001824 */ /* 0x000fea00078e0264 */
[----:B------:R-:W-:Y:S05]  /*6a80*/  @P1 IADD3 R3, PT, PT, R0, UR49, RZ ;  /* 0x0000003100031c10 */ /* 0x000fea000fffe0ff */
[----:B------:R-:W-:Y:S01]  /*6a90*/  @P1 IMAD.IADD R3, R3, 0x1, R124 ;  /* 0x0000000103031824 */ /* 0x000fe200078e027c */
[----:B------:R-:W-:Y:S06]  /*6aa0*/  @P0 BRA `(.L_x_117) ;  /* 0x00000000000c0947 */ /* 0x000fec0003800000 */
[----:B------:R-:W-:Y:S04]  /*6ab0*/  SHF.L.U32 R2, R104, 0x1f, RZ ;  /* 0x0000001f68027819 */ /* 0x000fe800000006ff */
[----:B------:R-:W2:Y:S02]  /*6ac0*/  SYNCS.PHASECHK.TRANS64.TRYWAIT P0, [R125+URZ+0x40], R2 ;  /* 0x000040027d0075a7 */ /* 0x000ea400080011ff */
[----:B--2---:R-:W-:Y:S05]  /*6ad0*/  @!P0 BRA `(.L_x_118) ;  /* 0x0000001800088947 */ /* 0x004fea0003800000 */
.L_x_117:
[----:B------:R-:W-:Y:S05]  /*6ae0*/  BSYNC B0 ;  /* 0x0000000000007941 */ /* 0x000fea0003800000 */
.L_x_116:
[----:B------:R-:W-:Y:S01]  /*6af0*/  ISETP.NE.AND P0, PT, R115, RZ, PT ;  /* 0x000000ff7300720c */ /* 0x000fe20003f05270 */
[----:B--2---:R-:W-:Y:S02]  /*6b00*/  VIADD R125, R125, 0x50 ;  /* 0x000000507d7d7836 */ /* 0x004fe40000000000 */
[----:B------:R-:W-:Y:S02]  /*6b10*/  IMAD.U32 R2, RZ, RZ, UR37 ;  /* 0x00000025ff027e24 */ /* 0x000fe4000f8e00ff */
[----:B------:R-:W-:Y:S03]  /*6b20*/  VIADD R105, R105, 0x1 ;  /* 0x0000000169697836 */ /* 0x000fe60000000000 */
[----:B------:R-:W-:Y:S05]  /*6b30*/  PRMT R2, R2, 0x654, R125 ;  /* 0x0000065402027816 */ /* 0x000fea000000007d */
[----:B------:R2:W3:Y:S04]  /*6b40*/  @P0 LDS.128 R80, [R0+UR49+0x200] ;  /* 0x0002003100500984 */ /* 0x0004e80008000c00 */
[----:B------:R2:W4:Y:S01]  /*6b50*/  @P0 LDS.128 R84, [R3+0x200] ;  /* 0x0002000003540984 */ /* 0x0005220000000c00 */
        /* <DEDUP_REMOVED lines=11> */
.L_x_115:
[----:B------:R-:W-:Y:S05]  /*6c10*/  BSYNC B1 ;  /* 0x0000000000017941 */ /* 0x000fea0003800000 */
.L_x_114:
[----:B--2---:R-:W-:Y:S05]  /*6c20*/  VIADD R3, R48, 0x20 ;  /* 0x0000002030037836 */ /* 0x004fea0000000000 */
[----:B------:R-:W-:Y:S04]  /*6c30*/  SHF.R.U32.HI R3, RZ, 0x15, R3 ;  /* 0x00000015ff037819 */ /* 0x000fe80000011603 */
[----:B------:R-:W-:Y:S11]  /*6c40*/  LOP3.LUT P0, RZ, R3, 0x3, R102, 0x48, !PT ;  /* 0x0000000303ff7812 */ /* 0x000ff60007804866 */
[----:B------:R-:W-:Y:S02]  /*6c50*/  @!UPT UIADD3 URZ, UPT, UPT, URZ, URZ, URZ ;  /* 0x000000fffffff290 */ /* 0x000fe4000fffe0ff */
[----:B------:R-:W-:Y:S05]  /*6c60*/  @!P0 BRA `(.L_x_119) ;  /* 0x0000000000408947 */ /* 0x000fea0003800000 */
[----:B------:R-:W2:Y:S01]  /*6c70*/  LDCU.64 UR8, c[0x4][0x70] ;  /* 0x01000e00ff0877ac */ /* 0x000ea20008000a00 */
[----:B------:R-:W-:Y:S01]  /*6c80*/  MOV R3, 0x0 ;  /* 0x0000000000037802 */ /* 0x000fe20000000f00 */
[----:B------:R-:W-:Y:S02]  /*6c90*/  HFMA2 R12, -RZ, RZ, 0, 5.9604644775390625e-08 ;  /* 0x00000001ff0c7431 */ /* 0x000fe400000001ff */
[----:B------:R-:W-:Y:S02]  /*6ca0*/  IMAD.MOV.U32 R8, RZ, RZ, 0x192 ;  /* 0x00000192ff087424 */ /* 0x000fe400078e00ff */
[----:B------:R-:W-:Y:S01]  /*6cb0*/  IMAD.MOV.U32 R13, RZ, RZ, RZ ;  /* 0x000000ffff0d7224 */ /* 0x000fe200078e00ff */
[----:B------:R-:W5:Y:S01]  /*6cc0*/  LDCU.64 UR6, c[0x4][0x78] ;  /* 0x01000f00ff0677ac */ /* 0x000f620008000a00 */
[----:B------:R-:W1:Y:S01]  /*6cd0*/  LDC.64 R2, c[0x4][R3] ;  /* 0x0100000003027b82 */ /* 0x000e620000000a00 */
[----:B------:R-:W3:Y:S01]  /*6ce0*/  LDCU.64 UR4, c[0x4][0x10] ;  /* 0x01000200ff0477ac */ /* 0x000ee20008000a00 */
[----:B--2---:R-:W-:Y:S01]  /*6cf0*/  MOV R5, UR9 ;  /* 0x0000000900057c02 */ /* 0x004fe20008000f00 */
[----:B------:R-:W-:Y:S01]  /*6d00*/  IMAD.U32 R4, RZ, RZ, UR8 ;  /* 0x00000008ff047e24 */ /* 0x000fe2000f8e00ff */
[----:B-----5:R-:W-:Y:S01]  /*6d10*/  MOV R7, UR7 ;  /* 0x0000000700077c02 */ /* 0x020fe20008000f00 */
[----:B------:R-:W-:Y:S01]  /*6d20*/  IMAD.U32 R6, RZ, RZ, UR6 ;  /* 0x00000006ff067e24 */ /* 0x000fe2000f8e00ff */
[----:B---3--:R-:W-:Y:S01]  /*6d30*/  MOV R11, UR5 ;  /* 0x00000005000b7c02 */ /* 0x008fe20008000f00 */
[----:B------:R-:W-:Y:S02]  /*6d40*/  IMAD.U32 R10, RZ, RZ, UR4 ;  /* 0x00000004ff0a7e24 */ /* 0x000fe4000f8e00ff */
[----:B------:R-:W-:Y:S07]  /*6d50*/  LEPC R20, `(.L_x_119) ;  /* 0x000000001014794e */ /* 0x000fee0000000000 */
[----:B-1--4-:R-:W-:Y:S05]  /*6d60*/  CALL.ABS.NOINC R2 ;  /* 0x0000000002007343 */ /* 0x012fea0003c00000 */
.L_x_119:
[----:B------:R-:W-:Y:S01]  /*6d70*/  ISETP.NE.AND P0, PT, R109, RZ, PT ;  /* 0x000000ff6d00720c */ /* 0x000fe20003f05270 */
[----:B------:R-:W-:Y:S05]  /*6d80*/  WARPSYNC.ALL ;  /* 0x0000000000007948 */ /* 0x000fea0003800000 */
[----:B------:R-:W-:Y:S01]  /*6d90*/  R2UR UR4, R48 ;  /* 0x00000000300472ca */ /* 0x000fe200000e0000 */
[----:B------:R-:W-:Y:S01]  /*6da0*/  BSSY.RECONVERGENT B0, `(.L_x_120) ;  /* 0x000009f000007945 */ /* 0x000fe20003800200 */
[-C--:B---3--:R-:W-:Y:S02]  /*6db0*/  F2FP.F16.E5M2.UNPACK_B R51, R80.reuse ;  /* 0x00000050ff33723e */ /* 0x088fe400020004ff */
[----:B------:R-:W-:Y:S02]  /*6dc0*/  F2FP.F16.E5M2.UNPACK_B R80, R80.H1 ;  /* 0x00000050ff50723e */ /* 0x000fe400030004ff */
[-C--:B------:R-:W-:Y:S01]  /*6dd0*/  F2FP.F16.E5M2.UNPACK_B R55, R81.reuse ;  /* 0x00000051ff37723e */ /* 0x080fe200020004ff */
[--C-:B------:R-:W-:Y:S01]  /*6de0*/  HADD2.F32 R50, -RZ, R51.reuse.H0_H0 ;  /* 0x20000033ff327230 */ /* 0x100fe20000004100 */
[----:B------:R-:W-:Y:S01]  /*6df0*/  F2FP.F16.E5M2.UNPACK_B R81, R81.H1 ;  /* 0x00000051ff51723e */ /* 0x000fe200030004ff */
[----:B------:R-:W-:Y:S01]  /*6e00*/  HADD2.F32 R52, -RZ, R51.H1_H1 ;  /* 0x30000033ff347230 */ /* 0x000fe20000004100 */
[-C--:B------:R-:W-:Y:S01]  /*6e10*/  F2FP.F16.E5M2.UNPACK_B R59, R82.reuse ;  /* 0x00000052ff3b723e */ /* 0x080fe200020004ff */
[--C-:B------:R-:W-:Y:S01]  /*6e20*/  HADD2.F32 R51, -RZ, R80.reuse.H0_H0 ;  /* 0x20000050ff337230 */ /* 0x100fe20000004100 */
[----:B------:R-:W-:Y:S01]  /*6e30*/  F2FP.F16.E5M2.UNPACK_B R82, R82.H1 ;  /* 0x00000052ff52723e */ /* 0x000fe200030004ff */
[----:B------:R-:W2:Y:S01]  /*6e40*/  LDTM.x32 R4, tmem[UR4+0x20] ;  /* 0x00002004000479ee */ /* 0x000ea200082c0000 */
[----:B------:R-:W-:Y:S01]  /*6e50*/  NOP ;  /* 0x0000000000007918 */ /* 0x000fe20000000000 */
[----:B------:R-:W-:Y:S01]  /*6e60*/  IADD3 R111, PT, PT, R111, 0xb0, RZ ;  /* 0x000000b06f6f7810 */ /* 0x000fe20007ffe0ff */
[--C-:B------:R-:W-:Y:S01]  /*6e70*/  HADD2.F32 R53, -RZ, R55.reuse.H0_H0 ;  /* 0x20000037ff357230 */ /* 0x100fe20000004100 */
[----:B------:R-:W-:Y:S01]  /*6e80*/  F2FP.F16.E5M2.UNPACK_B R63, R83 ;  /* 0x00000053ff3f723e */ /* 0x000fe200020004ff */
[----:B------:R-:W-:Y:S01]  /*6e90*/  HADD2.F32 R56, -RZ, R55.H1_H1 ;  /* 0x30000037ff387230 */ /* 0x000fe20000004100 */
[----:B------:R-:W-:Y:S01]  /*6ea0*/  LOP3.LUT R111, R111, 0xfefffff8, RZ, 0xc0, !PT ;  /* 0xfefffff86f6f7812 */ /* 0x000fe200078ec0ff */
[--C-:B------:R-:W-:Y:S01]  /*6eb0*/  HADD2.F32 R57, -RZ, R59.reuse.H0_H0 ;  /* 0x2000003bff397230 */ /* 0x100fe20000004100 */
[----:B----4-:R-:W-:Y:S01]  /*6ec0*/  F2FP.F16.E5M2.UNPACK_B R67, R84 ;  /* 0x00000054ff43723e */ /* 0x010fe200020004ff */
[----:B------:R-:W-:Y:S01]  /*6ed0*/  HADD2.F32 R60, -RZ, R59.H1_H1 ;  /* 0x3000003bff3c7230 */ /* 0x000fe20000004100 */
[----:B--2---:R2:W-:Y:S01]  /*6ee0*/  SYNCS.ARRIVE.TRANS64.RED.A1T0 RZ, [R111+URZ], RZ ;  /* 0x000000ff6fff79a7 */ /* 0x0045e200081004ff */
[--C-:B------:R-:W-:Y:S01]  /*6ef0*/  HADD2.F32 R61, -RZ, R63.reuse.H0_H0 ;  /* 0x2000003fff3d7230 */ /* 0x100fe20000004100 */
[----:B------:R-:W-:Y:S01]  /*6f00*/  F2FP.F16.E5M2.UNPACK_B R71, R85 ;  /* 0x00000055ff47723e */ /* 0x000fe200020004ff */
[----:B------:R-:W-:Y:S01]  /*6f10*/  HADD2.F32 R64, -RZ, R63.H1_H1 ;  /* 0x3000003fff407230 */ /* 0x000fe20000004100 */
[----:B------:R-:W-:Y:S01]  /*6f20*/  F2FP.F16.E5M2.UNPACK_B R75, R86 ;  /* 0x00000056ff4b723e */ /* 0x000fe200020004ff */
[--C-:B------:R-:W-:Y:S01]  /*6f30*/  HADD2.F32 R65, -RZ, R67.reuse.H0_H0 ;  /* 0x20000043ff417230 */ /* 0x100fe20000004100 */
[----:B------:R-:W-:Y:S01]  /*6f40*/  F2FP.F16.E5M2.UNPACK_B R79, R87 ;  /* 0x00000057ff4f723e */ /* 0x000fe200020004ff */
[----:B------:R-:W-:Y:S01]  /*6f50*/  HADD2.F32 R68, -RZ, R67.H1_H1 ;  /* 0x30000043ff447230 */ /* 0x000fe20000004100 */
[----:B------:R-:W-:Y:S01]  /*6f60*/  F2FP.F16.E5M2.UNPACK_B R83, R83.H1 ;  /* 0x00000053ff53723e */ /* 0x000fe200030004ff */
[--C-:B------:R-:W-:Y:S01]  /*6f70*/  HADD2.F32 R69, -RZ, R71.reuse.H0_H0 ;  /* 0x20000047ff457230 */ /* 0x100fe20000004100 */
[----:B------:R-:W-:Y:S01]  /*6f80*/  F2FP.F16.E5M2.UNPACK_B R84, R84.H1 ;  /* 0x00000054ff54723e */ /* 0x000fe200030004ff */
[----:B------:R-:W-:Y:S01]  /*6f90*/  HADD2.F32 R71, -RZ, R71.H1_H1 ;  /* 0x30000047ff477230 */ /* 0x000fe20000004100 */
[----:B------:R-:W-:Y:S01]  /*6fa0*/  F2FP.F16.E5M2.UNPACK_B R85, R85.H1 ;  /* 0x00000055ff55723e */ /* 0x000fe200030004ff */
[--C-:B------:R-:W-:Y:S02]  /*6fb0*/  HADD2.F32 R73, -RZ, R75.reuse.H0_H0 ;  /* 0x2000004bff497230 */ /* 0x100fe40000004100 */
[C---:B------:R-:W-:Y:S01]  /*6fc0*/  FMUL R4, R46.reuse, R4 ;  /* 0x000000042e047220 */ /* 0x040fe20000400000 */
        /* <DEDUP_REMOVED lines=16> */
[--C-:B------:R-:W-:Y:S02]  /*70d0*/  HADD2.F32 R77, -RZ, R79.reuse.H0_H0 ;  /* 0x2000004fff4d7230 */ /* 0x100fe40000004100 */
[C---:B------:R-:W-:Y:S01]  /*70e0*/  FMUL R28, R46.reuse, R32 ;  /* 0x000000202e1c7220 */ /* 0x040fe20000400000 */
[C---:B------:R-:W-:Y:S01]  /*70f0*/  FMUL R29, R46.reuse, R33 ;  /* 0x000000212e1d7220 */ /* 0x040fe20000400000 */
[----:B------:R-:W-:Y:S02]  /*7100*/  HADD2.F32 R54, -RZ, R80.H1_H1 ;  /* 0x30000050ff367230 */ /* 0x000fe40000004100 */
[C---:B------:R-:W-:Y:S01]  /*7110*/  FMUL R6, R46.reuse, R6 ;  /* 0x000000062e067220 */ /* 0x040fe20000400000 */
[----:B------:R-:W-:Y:S02]  /*7120*/  HADD2.F32 R80, -RZ, R79.H1_H1 ;  /* 0x3000004fff507230 */ /* 0x000fe40000004100 */
[C---:B------:R-:W-:Y:S01]  /*7130*/  FMUL R7, R46.reuse, R7 ;  /* 0x000000072e077220 */ /* 0x040fe20000400000 */
[--C-:B------:R-:W-:Y:S02]  /*7140*/  HADD2.F32 R55, -RZ, R81.reuse.H0_H0 ;  /* 0x20000051ff377230 */ /* 0x100fe40000004100 */
[C---:B------:R-:W-:Y:S01]  /*7150*/  FFMA R6, R49.reuse, R51, R6 ;  /* 0x0000003331067223 */ /* 0x040fe20000000006 */
[----:B------:R-:W-:Y:S02]  /*7160*/  HADD2.F32 R58, -RZ, R81.H1_H1 ;  /* 0x30000051ff3a7230 */ /* 0x000fe40000004100 */
[C---:B------:R-:W-:Y:S01]  /*7170*/  FFMA R7, R49.reuse, R54, R7 ;  /* 0x0000003631077223 */ /* 0x040fe20000000007 */
[C---:B------:R-:W-:Y:S01]  /*7180*/  FFMA R8, R49.reuse, R53, R8 ;  /* 0x0000003531087223 */ /* 0x040fe20000000008 */
[----:B------:R-:W-:Y:S01]  /*7190*/  FFMA R9, R49, R56, R9 ;  /* 0x0000003831097223 */ /* 0x000fe20000000009 */
[C---:B------:R-:W-:Y:S01]  /*71a0*/  FMUL R10, R46.reuse, R10 ;  /* 0x0000000a2e0a7220 */ /* 0x040fe20000400000 */
[C---:B------:R-:W-:Y:S01]  /*71b0*/  FMUL R11, R46.reuse, R11 ;  /* 0x0000000b2e0b7220 */ /* 0x040fe20000400000 */
[--C-:B------:R-:W-:Y:S01]  /*71c0*/  HADD2.F32 R59, -RZ, R82.reuse.H0_H0 ;  /* 0x20000052ff3b7230 */ /* 0x100fe20000004100 */
[----:B-1----:R-:W-:Y:S01]  /*71d0*/  F2FP.SATFINITE.E5M2.F32.PACK_AB_MERGE_C R116, R7, R6, RZ ;  /* 0x000000060774723e */ /* 0x002fe200048060ff */
[C---:B------:R-:W-:Y:S01]  /*71e0*/  FFMA R10, R49.reuse, R55, R10 ;  /* 0x00000037310a7223 */ /* 0x040fe2000000000a */
[C---:B------:R-:W-:Y:S01]  /*71f0*/  FFMA R11, R49.reuse, R58, R11 ;  /* 0x0000003a310b7223 */ /* 0x040fe2000000000b */
[C---:B------:R-:W-:Y:S01]  /*7200*/  FFMA R12, R49.reuse, R57, R12 ;  /* 0x00000039310c7223 */ /* 0x040fe2000000000c */
[----:B------:R-:W-:Y:S01]  /*7210*/  F2FP.F16.E5M2.UNPACK_B R86, R86.H1 ;  /* 0x00000056ff56723e */ /* 0x000fe200030004ff */
[----:B------:R-:W-:Y:S01]  /*7220*/  FFMA R13, R49, R60, R13 ;  /* 0x0000003c310d7223 */ /* 0x000fe2000000000d */
[----:B------:R-:W-:Y:S01]  /*7230*/  F2FP.SATFINITE.E5M2.F32.PACK_AB_MERGE_C R116, R5, R4, R116 ;  /* 0x000000040574723e */ /* 0x000fe20004806074 */
[----:B------:R-:W-:Y:S01]  /*7240*/  HADD2.F32 R62, -RZ, R82.H1_H1 ;  /* 0x30000052ff3e7230 */ /* 0x000fe20000004100 */
[----:B------:R-:W-:Y:S01]  /*7250*/  F2FP.SATFINITE.E5M2.F32.PACK_AB_MERGE_C R117, R11, R10, RZ ;  /* 0x0000000a0b75723e */ /* 0x000fe200048060ff */
[C---:B------:R-:W-:Y:S01]  /*7260*/  FMUL R14, R46.reuse, R14 ;  /* 0x0000000e2e0e7220 */ /* 0x040fe20000400000 */
[C---:B------:R-:W-:Y:S01]  /*7270*/  FMUL R15, R46.reuse, R15 ;  /* 0x0000000f2e0f7220 */ /* 0x040fe20000400000 */
[--C-:B------:R-:W-:Y:S01]  /*7280*/  HADD2.F32 R63, -RZ, R83.reuse.H0_H0 ;  /* 0x20000053ff3f7230 */ /* 0x100fe20000004100 */
[----:B------:R-:W-:Y:S01]  /*7290*/  F2FP.SATFINITE.E5M2.F32.PACK_AB_MERGE_C R117, R9, R8, R117 ;  /* 0x000000080975723e */ /* 0x000fe20004806075 */
[C---:B------:R-:W-:Y:S01]  /*72a0*/  FFMA R14, R49.reuse, R59, R14 ;  /* 0x0000003b310e7223 */ /* 0x040fe2000000000e */
[C---:B------:R-:W-:Y:S01]  /*72b0*/  FFMA R15, R49.reuse, R62, R15 ;  /* 0x0000003e310f7223 */ /* 0x040fe2000000000f */
[C---:B------:R-:W-:Y:S01]  /*72c0*/  FFMA R16, R49.reuse, R61, R16 ;  /* 0x0000003d31107223 */ /* 0x040fe20000000010 */
[C---:B------:R-:W-:Y:S01]  /*72d0*/  FFMA R17, R49.reuse, R64, R17 ;  /* 0x0000004031117223 */ /* 0x040fe20000000011 */
[----:B------:R-:W-:Y:S02]  /*72e0*/  HADD2.F32 R66, -RZ, R83.H1_H1 ;  /* 0x30000053ff427230 */ /* 0x000fe40000004100 */
[C---:B------:R-:W-:Y:S01]  /*72f0*/  FMUL R18, R46.reuse, R18 ;  /* 0x000000122e127220 */ /* 0x040fe20000400000 */
[C---:B------:R-:W-:Y:S01]  /*7300*/  FMUL R19, R46.reuse, R19 ;  /* 0x000000132e137220 */ /* 0x040fe20000400000 */
[--C-:B------:R-:W-:Y:S02]  /*7310*/  HADD2.F32 R67, -RZ, R84.reuse.H0_H0 ;  /* 0x20000054ff437230 */ /* 0x100fe40000004100 */
[C---:B------:R-:W-:Y:S01]  /*7320*/  FMUL R22, R46.reuse, R22 ;  /* 0x000000162e167220 */ /* 0x040fe20000400000 */
[C---:B------:R-:W-:Y:S01]  /*7330*/  FFMA R18, R49.reuse, R63, R18 ;  /* 0x0000003f31127223 */ /* 0x040fe20000000012 */
[----:B------:R-:W-:Y:S02]  /*7340*/  HADD2.F32 R70, -RZ, R84.H1_H1 ;  /* 0x30000054ff467230 */ /* 0x000fe40000004100 */
        /* <DEDUP_REMOVED lines=11> */
[----:B------:R-:W-:Y:S01]  /*7400*/  F2FP.F16.E5M2.UNPACK_B R87, R87.H1 ;  /* 0x00000057ff57723e */ /* 0x000fe200030004ff */
        /* <DEDUP_REMOVED lines=16> */
[----:B------:R-:W-:Y:S01]  /*7510*/  FFMA R28, R49, R77, R28 ;  /* 0x0000004d311c7223 */ /* 0x000fe2000000001c */
[----:B------:R-:W-:Y:S01]  /*7520*/  F2FP.SATFINITE.E5M2.F32.PACK_AB_MERGE_C R119, R19, R18, RZ ;  /* 0x000000121377723e */ /* 0x000fe200048060ff */
        /* <DEDUP_REMOVED lines=14> */
[----:B--2---:R-:W-:Y:S03]  /*7610*/  IADD3 R111, PT, PT, R44, 0x1, RZ ;  /* 0x000000012c6f7810 */ /* 0x004fe60007ffe0ff */
        /* <DEDUP_REMOVED lines=9> */
[----:B------:R-:W-:Y:S02]  /*76b0*/  UIADD3 UR12, UP0, UPT, UR52, 0x680, URZ ;  /* 0x00000680340c7890 */ /* 0x000fe4000ff1e0ff */
[----:B------:R-:W-:Y:S02]  /*76c0*/  UIADD3 UR9, UPT, UPT, UR41, 0x20, URZ ;  /* 0x0000002029097890 */ /* 0x000fe4000fffe0ff */
[----:B------:R-:W-:Y:S02]  /*76d0*/  UIADD3 UR8, UPT, UPT, UR49, 0x3200, URZ ;  /* 0x0000320031087890 */ /* 0x000fe4000fffe0ff */
[----:B------:R-:W-:Y:S01]  /*76e0*/  UIADD3.X UR13, UPT, UPT, URZ, UR53, URZ, UP0, !UPT ;  /* 0x00000035ff0d7290 */ /* 0x000fe200087fe4ff */
[----:B------:R-:W-:Y:S01]  /*76f0*/  UMOV UR10, UR42 ;  /* 0x0000002a000a7c82 */ /* 0x000fe20008000000 */
[----:B------:R-:W-:Y:S01]  /*7700*/  UMOV UR11, UR36 ;  /* 0x00000024000b7c82 */ /* 0x000fe20008000000 */
[----:B------:R-:W-:Y:S02]  /*7710*/  UIADD3 UR5, UPT, UPT, UR41, 0x60, URZ ;  /* 0x0000006029057890 */ /* 0x000fe4000fffe0ff */
[----:B------:R-:W-:Y:S01]  /*7720*/  UIADD3 UR4, UPT, UPT, UR49, 0x3a00, URZ ;  /* 0x00003a0031047890 */ /* 0x000fe2000fffe0ff */
[----:B------:R-:W-:Y:S03]  /*7730*/  UMOV UR6, UR42 ;  /* 0x0000002a00067c82 */ /* 0x000fe60008000000 */
[----:B------:R2:W-:Y:S01]  /*7740*/  UTMASTG.3D [UR8], [UR12] ;  /* 0x000000080c0073b5 */ /* 0x0005e20008010000 */
[----:B------:R-:W-:Y:S04]  /*7750*/  UMOV UR7, UR36 ;  /* 0x0000002400077c82 */ /* 0x000fe80008000000 */
[----:B------:R2:W-:Y:S01]  /*7760*/  UTMASTG.3D [UR4], [UR12] ;  /* 0x000000040c0073b5 */ /* 0x0005e20008010000 */
[----:B------:R0:W-:Y:S01]  /*7770*/  UTMACMDFLUSH ;  /* 0x00000000000079b7 */ /* 0x0001e20000000000 */
[----:B--2---:R-:W-:Y:S04]  /*7780*/  DEPBAR.LE SB0, 0x1 ;  /* 0x000080400000791a */ /* 0x004fe80000000000 */
.L_x_121:
[----:B------:R-:W-:Y:S05]  /*7790*/  BSYNC.RECONVERGENT B0 ;  /* 0x0000000000007941 */ /* 0x000fea0003800200 */
.L_x_120:
[----:B------:R-:W-:Y:S01]  /*77a0*/  BAR.SYNC.DEFER_BLOCKING 0x1, 0x80 ;  /* 0x0042000000007b1d */ /* 0x000fe20000010000 */
[----:B------:R-:W-:Y:S01]  /*77b0*/  ISETP.NE.AND P2, PT, R110, RZ, PT ;  /* 0x000000ff6e00720c */ /* 0x000fe20003f45270 */
[----:B------:R-:W-:Y:S01]  /*77c0*/  IMAD.IADD R20, R43, 0x1, R94 ;  /* 0x000000012b147824 */ /* 0x000fe200078e025e */
[----:B------:R-:W-:Y:S01]  /*77d0*/  ISETP.NE.AND P0, PT, R112, 0x2, PT ;  /* 0x000000027000780c */ /* 0x000fe20003f05270 */
[----:B------:R-:W-:Y:S01]  /*77e0*/  IMAD.IADD R21, R45, 0x1, R96 ;  /* 0x000000012d157824 */ /* 0x000fe200078e0260 */
[----:B------:R-:W-:Y:S02]  /*77f0*/  ISETP.NE.AND P1, PT, R111, 0x4, PT ;  /* 0x000000046f00780c */ /* 0x000fe40003f25270 */
[----:B------:R-:W-:Y:S02]  /*7800*/  SEL R3, RZ, 0x1, P0 ;  /* 0x00000001ff037807 */ /* 0x000fe40000000000 */
[----:B------:R-:W-:Y:S02]  /*7810*/  SEL R0, RZ, 0x1, P1 ;  /* 0x00000001ff007807 */ /* 0x000fe40000800000 */
[----:B------:R-:W-:Y:S02]  /*7820*/  LOP3.LUT R106, R106, R3, RZ, 0x3c, !PT ;  /* 0x000000036a6a7212 */ /* 0x000fe400078e3cff */
[----:B------:R-:W-:Y:S02]  /*7830*/  LOP3.LUT R107, R107, R0, RZ, 0x3c, !PT ;  /* 0x000000006b6b7212 */ /* 0x000fe400078e3cff */
[----:B------:R-:W-:Y:S02]  /*7840*/  @P2 R2UR UR36, R103 ;  /* 0x00000000672422ca */ /* 0x000fe400000e0000 */
[----:B------:R-:W-:Y:S02]  /*7850*/  SEL R112, R112, RZ, P0 ;  /* 0x000000ff70707207 */ /* 0x000fe40000000000 */
[----:B------:R-:W-:Y:S01]  /*7860*/  SEL R44, R111, RZ, P1 ;  /* 0x000000ff6f2c7207 */ /* 0x000fe20000800000 */
[----:B------:R-:W-:Y:S10]  /*7870*/  @P2 BRA `(.L_x_122) ;  /* 0xffffffd400dc2947 */ /* 0x000ff4000383ffff */
[----:B------:R-:W-:Y:S05]  /*7880*/  EXIT ;  /* 0x000000000000794d */ /* 0x000fea0003800000 */
.L_x_24:
[----:B--2---:R2:W4:Y:S02]  /*7890*/  SYNCS.PHASECHK.TRANS64.TRYWAIT P0, [R3+URZ+0xe0], R2 ;  /* 0x0000e002030075a7 */ /* 0x00452400080011ff */
[----:B----4-:R-:W-:Y:S05]  /*78a0*/  @!P0 NANOSLEEP.SYNCS 0x989680 ;  /* 0x009896800000895d */ /* 0x010fea0003900000 */
[----:B------:R-:W4:Y:S02]  /*78b0*/  @!P0 SYNCS.PHASECHK.TRANS64 P0, [R3+URZ+0xe0], R2 ;  /* 0x0000e002030085a7 */ /* 0x000f2400080010ff */
[----:B----4-:R-:W-:Y:S05]  /*78c0*/  @!P0 BRA `(.L_x_24) ;  /* 0xfffffffc00f08947 */ /* 0x010fea000383ffff */
[----:B------:R-:W-:Y:S05]  /*78d0*/  BRA `(.L_x_123) ;  /* 0xffffff9c00bc7947 */ /* 0x000fea000383ffff */
.L_x_27:
[----:B-1----:R-:W-:-:S07]  /*78e0*/  MOV R2, UR33 ;  /* 0x0000002100027c02 */ /* 0x002fce0008000f00 */
.L_x_124:
[----:B-1----:R1:W2:Y:S02]  /*78f0*/  SYNCS.PHASECHK.TRANS64.TRYWAIT P0, [R2+URZ+0x20], R5 ;  /* 0x00002005020075a7 */ /* 0x0022a400080011ff */
[----:B--2---:R-:W-:Y:S05]  /*7900*/  @!P0 NANOSLEEP.SYNCS 0x989680 ;  /* 0x009896800000895d */ /* 0x004fea0003900000 */
[----:B------:R-:W2:Y:S02]  /*7910*/  @!P0 SYNCS.PHASECHK.TRANS64 P0, [R2+URZ+0x20], R5 ;  /* 0x00002005020085a7 */ /* 0x000ea400080010ff */
[----:B--2---:R-:W-:Y:S05]  /*7920*/  @!P0 BRA `(.L_x_124) ;  /* 0xfffffffc00f08947 */ /* 0x004fea000383ffff */
[----:B------:R-:W-:Y:S05]  /*7930*/  BRA `(.L_x_26) ;  /* 0xffffffa000207947 */ /* 0x000fea000383ffff */
.L_x_34:
[----:B-1----:R-:W-:-:S07]  /*7940*/  MOV R2, UR17 ;  /* 0x0000001100027c02 */ /* 0x002fce0008000f00 */
.L_x_125:
[----:B-1----:R1:W2:Y:S02]  /*7950*/  SYNCS.PHASECHK.TRANS64.TRYWAIT P0, [R2+URZ+0x20], R5 ;  /* 0x00002005020075a7 */ /* 0x0022a400080011ff */
[----:B--2---:R-:W-:Y:S05]  /*7960*/  @!P0 NANOSLEEP.SYNCS 0x989680 ;  /* 0x009896800000895d */ /* 0x004fea0003900000 */
[----:B------:R-:W2:Y:S02]  /*7970*/  @!P0 SYNCS.PHASECHK.TRANS64 P0, [R2+URZ+0x20], R5 ;  /* 0x00002005020085a7 */ /* 0x000ea400080010ff */
[----:B--2---:R-:W-:Y:S05]  /*7980*/  @!P0 BRA `(.L_x_125) ;  /* 0xfffffffc00f08947 */ /* 0x004fea000383ffff */
[----:B------:R-:W-:Y:S05]  /*7990*/  BRA `(.L_x_33) ;  /* 0xffffffa000d87947 */ /* 0x000fea000383ffff */
.L_x_39:
[----:B-1----:R1:W2:Y:S02]  /*79a0*/  SYNCS.PHASECHK.TRANS64.TRYWAIT P0, [R2+URZ+0x70], R3 ;  /* 0x00007003020075a7 */ /* 0x0022a400080011ff */
[----:B--2---:R-:W-:Y:S05]  /*79b0*/  @!P0 NANOSLEEP.SYNCS 0x989680 ;  /* 0x009896800000895d */ /* 0x004fea0003900000 */
[----:B------:R-:W2:Y:S02]  /*79c0*/  @!P0 SYNCS.PHASECHK.TRANS64 P0, [R2+URZ+0x70], R3 ;  /* 0x00007003020085a7 */ /* 0x000ea400080010ff */
[----:B--2---:R-:W-:Y:S05]  /*79d0*/  @!P0 BRA `(.L_x_39) ;  /* 0xfffffffc00f08947 */ /* 0x004fea000383ffff */
[----:B------:R-:W-:Y:S05]  /*79e0*/  BRA `(.L_x_126) ;  /* 0xffffffa400787947 */ /* 0x000fea000383ffff */
.L_x_43:
[----:B---3--:R-:W-:-:S07]  /*79f0*/  MOV R0, UR4 ;  /* 0x0000000400007c02 */ /* 0x008fce0008000f00 */
.L_x_127:
[----:B-1----:R1:W2:Y:S02]  /*7a00*/  SYNCS.PHASECHK.TRANS64.TRYWAIT P0, [R0+URZ], R3 ;  /* 0x00000003000075a7 */ /* 0x0022a400080011ff */
[----:B--2---:R-:W-:Y:S05]  /*7a10*/  @!P0 NANOSLEEP.SYNCS 0x989680 ;  /* 0x009896800000895d */ /* 0x004fea0003900000 */
[----:B------:R-:W2:Y:S02]  /*7a20*/  @!P0 SYNCS.PHASECHK.TRANS64 P0, [R0+URZ], R3 ;  /* 0x00000003000085a7 */ /* 0x000ea400080010ff */
[----:B--2---:R-:W-:Y:S05]  /*7a30*/  @!P0 BRA `(.L_x_127) ;  /* 0xfffffffc00f08947 */ /* 0x004fea000383ffff */
[----:B------:R-:W-:Y:S05]  /*7a40*/  BRA `(.L_x_128) ;  /* 0xffffffa800e87947 */ /* 0x000fea000383ffff */
.L_x_44:
[----:B---3--:R-:W-:-:S07]  /*7a50*/  MOV R0, UR4 ;  /* 0x0000000400007c02 */ /* 0x008fce0008000f00 */
.L_x_129:
[----:B-1----:R1:W2:Y:S02]  /*7a60*/  SYNCS.PHASECHK.TRANS64.TRYWAIT P0, [R0+URZ], R3 ;  /* 0x00000003000075a7 */ /* 0x0022a400080011ff */
[----:B--2---:R-:W-:Y:S05]  /*7a70*/  @!P0 NANOSLEEP.SYNCS 0x989680 ;  /* 0x009896800000895d */ /* 0x004fea0003900000 */
[----:B------:R-:W2:Y:S02]  /*7a80*/  @!P0 SYNCS.PHASECHK.TRANS64 P0, [R0+URZ], R3 ;  /* 0x00000003000085a7 */ /* 0x000ea400080010ff */
[----:B--2---:R-:W-:Y:S05]  /*7a90*/  @!P0 BRA `(.L_x_129) ;  /* 0xfffffffc00f08947 */ /* 0x004fea000383ffff */
[----:B------:R-:W-:Y:S05]  /*7aa0*/  BRA `(.L_x_130) ;  /* 0xffffffa800f47947 */ /* 0x000fea000383ffff */
.L_x_45:
[----:B---3--:R-:W-:-:S07]  /*7ab0*/  MOV R0, UR4 ;  /* 0x0000000400007c02 */ /* 0x008fce0008000f00 */
.L_x_131:
[----:B-1----:R1:W2:Y:S02]  /*7ac0*/  SYNCS.PHASECHK.TRANS64.TRYWAIT P0, [R0+URZ], R3 ;  /* 0x00000003000075a7 */ /* 0x0022a400080011ff */
[----:B--2---:R-:W-:Y:S05]  /*7ad0*/  @!P0 NANOSLEEP.SYNCS 0x989680 ;  /* 0x009896800000895d */ /* 0x004fea0003900000 */
[----:B------:R-:W2:Y:S02]  /*7ae0*/  @!P0 SYNCS.PHASECHK.TRANS64 P0, [R0+URZ], R3 ;  /* 0x00000003000085a7 */ /* 0x000ea400080010ff */
[----:B--2---:R-:W-:Y:S05]  /*7af0*/  @!P0 BRA `(.L_x_131) ;  /* 0xfffffffc00f08947 */ /* 0x004fea000383ffff */
[----:B------:R-:W-:Y:S05]  /*7b00*/  BRA `(.L_x_132) ;  /* 0xffffffac00007947 */ /* 0x000fea000383ffff */
.L_x_48:
[----:B-1----:R1:W2:Y:S02]  /*7b10*/  SYNCS.PHASECHK.TRANS64.TRYWAIT P0, [R0+URZ+0xd0], R5 ;  /* 0x0000d005000075a7 */ /* 0x0022a400080011ff */
[----:B--2---:R-:W-:Y:S05]  /*7b20*/  @!P0 NANOSLEEP.SYNCS 0x989680 ;  /* 0x009896800000895d */ /* 0x004fea0003900000 */
[----:B------:R-:W2:Y:S02]  /*7b30*/  @!P0 SYNCS.PHASECHK.TRANS64 P0, [R0+URZ+0xd0], R5 ;  /* 0x0000d005000085a7 */ /* 0x000ea400080010ff */
[----:B--2---:R-:W-:Y:S05]  /*7b40*/  @!P0 BRA `(.L_x_48) ;  /* 0xfffffffc00f08947 */ /* 0x004fea000383ffff */
[----:B------:R-:W-:Y:S05]  /*7b50*/  BRA `(.L_x_133) ;  /* 0xffffffac00607947 */ /* 0x000fea000383ffff */
.L_x_49:
[----:B------:R-:W-:-:S07]  /*7b60*/  MOV R0, UR5 ;  /* 0x0000000500007c02 */ /* 0x000fce0008000f00 */
.L_x_134:
[----:B-1----:R1:W2:Y:S02]  /*7b70*/  SYNCS.PHASECHK.TRANS64.TRYWAIT P0, [R0+URZ+0x80], R7 ;  /* 0x00008007000075a7 */ /* 0x0022a400080011ff */
[----:B--2---:R-:W-:Y:S05]  /*7b80*/  @!P0 NANOSLEEP.SYNCS 0x989680 ;  /* 0x009896800000895d */ /* 0x004fea0003900000 */
[----:B------:R-:W2:Y:S02]  /*7b90*/  @!P0 SYNCS.PHASECHK.TRANS64 P0, [R0+URZ+0x80], R7 ;  /* 0x00008007000085a7 */ /* 0x000ea400080010ff */
[----:B--2---:R-:W-:Y:S05]  /*7ba0*/  @!P0 BRA `(.L_x_134) ;  /* 0xfffffffc00f08947 */ /* 0x004fea000383ffff */
[----:B------:R-:W-:Y:S05]  /*7bb0*/  BRA `(.L_x_135) ;  /* 0xffffffac00707947 */ /* 0x000fea000383ffff */
.L_x_50:
[----:B-1----:R1:W2:Y:S02]  /*7bc0*/  SYNCS.PHASECHK.TRANS64.TRYWAIT P1, [R0+URZ+0x70], R5 ;  /* 0x00007005000075a7 */ /* 0x0022a400080211ff */
[----:B--2---:R-:W-:Y:S05]  /*7bd0*/  @!P1 NANOSLEEP.SYNCS 0x989680 ;  /* 0x009896800000995d */ /* 0x004fea0003900000 */
[----:B------:R-:W2:Y:S02]  /*7be0*/  @!P1 SYNCS.PHASECHK.TRANS64 P1, [R0+URZ+0x70], R5 ;  /* 0x00007005000095a7 */ /* 0x000ea400080210ff */
[----:B--2---:R-:W-:Y:S05]  /*7bf0*/  @!P1 BRA `(.L_x_50) ;  /* 0xfffffffc00f09947 */ /* 0x004fea000383ffff */
[----:B------:R-:W-:Y:S05]  /*7c00*/  BRA `(.L_x_136) ;  /* 0xffffffac00a07947 */ /* 0x000fea000383ffff */
.L_x_53:
[----:B------:R-:W-:-:S07]  /*7c10*/  MOV R0, UR5 ;  /* 0x0000000500007c02 */ /* 0x000fce0008000f00 */
.L_x_137:
[----:B-1----:R1:W2:Y:S02]  /*7c20*/  SYNCS.PHASECHK.TRANS64.TRYWAIT P0, [R0+URZ+0x80], R3 ;  /* 0x00008003000075a7 */ /* 0x0022a400080011ff */
[----:B--2---:R-:W-:Y:S05]  /*7c30*/  @!P0 NANOSLEEP.SYNCS 0x989680 ;  /* 0x009896800000895d */ /* 0x004fea0003900000 */
[----:B------:R-:W2:Y:S02]  /*7c40*/  @!P0 SYNCS.PHASECHK.TRANS64 P0, [R0+URZ+0x80], R3 ;  /* 0x00008003000085a7 */ /* 0x000ea400080010ff */
[----:B--2---:R-:W-:Y:S05]  /*7c50*/  @!P0 BRA `(.L_x_137) ;  /* 0xfffffffc00f08947 */ /* 0x004fea000383ffff */
[----:B------:R-:W-:Y:S05]  /*7c60*/  BRA `(.L_x_52) ;  /* 0xffffffac00f47947 */ /* 0x000fea000383ffff */
.L_x_62:
[----:B-1----:R-:W-:-:S04]  /*7c70*/  MOV R4, UR6 ;  /* 0x0000000600047c02 */ /* 0x002fc80008000f00 */
[----:B------:R1:W2:Y:S03]  /*7c80*/  SYNCS.PHASECHK.TRANS64.TRYWAIT P0, [R4+URZ+0x8], R5 ;  /* 0x00000805040075a7 */ /* 0x0002a600080011ff */
[----:B--2---:R-:W-:Y:S05]  /*7c90*/  @!P0 NANOSLEEP.SYNCS 0x989680 ;  /* 0x009896800000895d */ /* 0x004fea0003900000 */
[----:B------:R-:W2:Y:S02]  /*7ca0*/  @!P0 SYNCS.PHASECHK.TRANS64 P0, [R4+URZ+0x8], R5 ;  /* 0x00000805040085a7 */ /* 0x000ea400080010ff */
[----:B--2---:R-:W-:Y:S05]  /*7cb0*/  @!P0 BRA `(.L_x_62) ;  /* 0xfffffffc00ec8947 */ /* 0x004fea000383ffff */
[----:B------:R-:W-:Y:S05]  /*7cc0*/  BRA `(.L_x_61) ;  /* 0xffffffb000a87947 */ /* 0x000fea000383ffff */
.L_x_64:
[----:B------:R-:W-:Y:S01]  /*7cd0*/  BSSY B0, `(.L_x_138) ;  /* 0x0000006000007945 */ /* 0x000fe20003800000 */
[----:B------:R-:W-:-:S07]  /*7ce0*/  MOV R15, 0xffffffff ;  /* 0xffffffff000f7802 */ /* 0x000fce0000000f00 */
[----:B-1---5:R-:W-:Y:S05]  /*7cf0*/  WARPSYNC.COLLECTIVE R15, `(.L_x_139) ;  /* 0x000000000f0c7348 */ /* 0x022fea0003c00000 */
[----:B------:R-:W-:Y:S02]  /*7d00*/  ELECT P6, UR79, PT ;  /* 0x00000000004f782f */ /* 0x000fe400038c0000 */
[----:B------:R-:W-:Y:S01]  /*7d10*/  MOV R14, UR79 ;  /* 0x0000004f000e7c02 */ /* 0x000fe20008000f00 */
[----:B-1---5:R-:W-:Y:S10]  /*7d20*/  ENDCOLLECTIVE ;  /* 0x000000000000791b */ /* 0x022ff40003800000 */
.L_x_139:
[----:B------:R-:W-:Y:S05]  /*7d30*/  BSYNC B0 ;  /* 0x0000000000007941 */ /* 0x000fea0003800000 */
.L_x_138:
[----:B------:R-:W-:Y:S05]  /*7d40*/  BRA `(.L_x_140) ;  /* 0xffffffb000d87947 */ /* 0x000fea000383ffff */
.L_x_66:
[----:B-1----:R-:W-:-:S04]  /*7d50*/  MOV R2, UR6 ;  /* 0x0000000600027c02 */ /* 0x002fc80008000f00 */
[----:B------:R1:W2:Y:S03]  /*7d60*/  SYNCS.PHASECHK.TRANS64.TRYWAIT P0, [R2+URZ+0x8], R3 ;  /* 0x00000803020075a7 */ /* 0x0002a600080011ff */
[----:B--2---:R-:W-:Y:S05]  /*7d70*/  @!P0 NANOSLEEP.SYNCS 0x989680 ;  /* 0x009896800000895d */ /* 0x004fea0003900000 */
[----:B------:R-:W2:Y:S02]  /*7d80*/  @!P0 SYNCS.PHASECHK.TRANS64 P0, [R2+URZ+0x8], R3 ;  /* 0x00000803020085a7 */ /* 0x000ea400080010ff */
[----:B--2---:R-:W-:Y:S05]  /*7d90*/  @!P0 BRA `(.L_x_66) ;  /* 0xfffffffc00ec8947 */ /* 0x004fea000383ffff */
[----:B------:R-:W-:Y:S05]  /*7da0*/  BRA `(.L_x_65) ;  /* 0xffffffb000dc7947 */ /* 0x000fea000383ffff */
.L_x_67:
[----:B-1----:R1:W2:Y:S02]  /*7db0*/  SYNCS.PHASECHK.TRANS64.TRYWAIT P0, [R0+URZ+0x70], R5 ;  /* 0x00007005000075a7 */ /* 0x0022a400080011ff */
[----:B--2---:R-:W-:Y:S05]  /*7dc0*/  @!P0 NANOSLEEP.SYNCS 0x989680 ;  /* 0x009896800000895d */ /* 0x004fea0003900000 */
[----:B------:R-:W2:Y:S02]  /*7dd0*/  @!P0 SYNCS.PHASECHK.TRANS64 P0, [R0+URZ+0x70], R5 ;  /* 0x00007005000085a7 */ /* 0x000ea400080010ff */
[----:B--2---:R-:W-:Y:S05]  /*7de0*/  @!P0 BRA `(.L_x_67) ;  /* 0xfffffffc00f08947 */ /* 0x004fea000383ffff */
[----:B------:R-:W-:Y:S05]  /*7df0*/  BRA `(.L_x_141) ;  /* 0xffffffb400b07947 */ /* 0x000fea000383ffff */
.L_x_69:
[----:B------:R-:W-:-:S07]  /*7e00*/  MOV R0, UR11 ;  /* 0x0000000b00007c02 */ /* 0x000fce0008000f00 */
.L_x_142:
[----:B-1----:R1:W2:Y:S02]  /*7e10*/  SYNCS.PHASECHK.TRANS64.TRYWAIT P0, [R0+URZ+0xb0], R5 ;  /* 0x0000b005000075a7 */ /* 0x0022a400080011ff */
[----:B--2---:R-:W-:Y:S05]  /*7e20*/  @!P0 NANOSLEEP.SYNCS 0x989680 ;  /* 0x009896800000895d */ /* 0x004fea0003900000 */
[----:B------:R-:W2:Y:S02]  /*7e30*/  @!P0 SYNCS.PHASECHK.TRANS64 P0, [R0+URZ+0xb0], R5 ;  /* 0x0000b005000085a7 */ /* 0x000ea400080010ff */
[----:B--2---:R-:W-:Y:S05]  /*7e40*/  @!P0 BRA `(.L_x_142) ;  /* 0xfffffffc00f08947 */ /* 0x004fea000383ffff */
[----:B------:R-:W-:Y:S05]  /*7e50*/  BRA `(.L_x_143) ;  /* 0xffffffb400f87947 */ /* 0x000fea000383ffff */
.L_x_72:
[----:B------:R-:W-:Y:S07]  /*7e60*/  MOV R0, UR9 ;  /* 0x0000000900007c02 */ /* 0x000fee0008000f00 */
.L_x_144:
[----:B-1----:R1:W2:Y:S02]  /*7e70*/  SYNCS.PHASECHK.TRANS64.TRYWAIT P0, [R0+URZ], R5 ;  /* 0x00000005000075a7 */ /* 0x0022a400080011ff */
[----:B--2---:R-:W-:Y:S05]  /*7e80*/  @!P0 NANOSLEEP.SYNCS 0x989680 ;  /* 0x009896800000895d */ /* 0x004fea0003900000 */
[----:B------:R-:W2:Y:S02]  /*7e90*/  @!P0 SYNCS.PHASECHK.TRANS64 P0, [R0+URZ], R5 ;  /* 0x00000005000085a7 */ /* 0x000ea400080010ff */
[----:B--2---:R-:W-:Y:S05]  /*7ea0*/  @!P0 BRA `(.L_x_144) ;  /* 0xfffffffc00f08947 */ /* 0x004fea000383ffff */
[----:B------:R-:W-:Y:S05]  /*7eb0*/  BRA `(.L_x_71) ;  /* 0xffffffb800107947 */ /* 0x000fea000383ffff */
.L_x_76:
[----:B-1----:R-:W-:-:S07]  /*7ec0*/  MOV R0, UR7 ;  /* 0x0000000700007c02 */ /* 0x002fce0008000f00 */
.L_x_145:
[----:B-1----:R1:W2:Y:S02]  /*7ed0*/  SYNCS.PHASECHK.TRANS64.TRYWAIT P0, [R0+URZ], R3 ;  /* 0x00000003000075a7 */ /* 0x0022a400080011ff */
[----:B--2---:R-:W-:Y:S05]  /*7ee0*/  @!P0 NANOSLEEP.SYNCS 0x989680 ;  /* 0x009896800000895d */ /* 0x004fea0003900000 */
[----:B------:R-:W2:Y:S02]  /*7ef0*/  @!P0 SYNCS.PHASECHK.TRANS64 P0, [R0+URZ], R3 ;  /* 0x00000003000085a7 */ /* 0x000ea400080010ff */
[----:B--2---:R-:W-:Y:S05]  /*7f00*/  @!P0 BRA `(.L_x_145) ;  /* 0xfffffffc00f08947 */ /* 0x004fea000383ffff */
[----:B------:R-:W-:Y:S05]  /*7f10*/  BRA `(.L_x_146) ;  /* 0xffffffb800c87947 */ /* 0x000fea000383ffff */
.L_x_77:
[----:B------:R-:W-:-:S07]  /*7f20*/  MOV R0, UR7 ;  /* 0x0000000700007c02 */ /* 0x000fce0008000f00 */
.L_x_147:
[----:B-1----:R1:W2:Y:S02]  /*7f30*/  SYNCS.PHASECHK.TRANS64.TRYWAIT P0, [R0+URZ], R3 ;  /* 0x00000003000075a7 */ /* 0x0022a400080011ff */
[----:B--2---:R-:W-:Y:S05]  /*7f40*/  @!P0 NANOSLEEP.SYNCS 0x989680 ;  /* 0x009896800000895d */ /* 0x004fea0003900000 */
[----:B------:R-:W2:Y:S02]  /*7f50*/  @!P0 SYNCS.PHASECHK.TRANS64 P0, [R0+URZ], R3 ;  /* 0x00000003000085a7 */ /* 0x000ea400080010ff */
[----:B--2---:R-:W-:Y:S05]  /*7f60*/  @!P0 BRA `(.L_x_147) ;  /* 0xfffffffc00f08947 */ /* 0x004fea000383ffff */
[----:B------:R-:W-:Y:S05]  /*7f70*/  BRA `(.L_x_148) ;  /* 0xffffffb800d47947 */ /* 0x000fea000383ffff */
.L_x_78:
[----:B------:R-:W-:-:S07]  /*7f80*/  MOV R0, UR7 ;  /* 0x0000000700007c02 */ /* 0x000fce0008000f00 */
.L_x_149:
[----:B-1----:R1:W2:Y:S02]  /*7f90*/  SYNCS.PHASECHK.TRANS64.TRYWAIT P0, [R0+URZ], R3 ;  /* 0x00000003000075a7 */ /* 0x0022a400080011ff */
[----:B--2---:R-:W-:Y:S05]  /*7fa0*/  @!P0 NANOSLEEP.SYNCS 0x989680 ;  /* 0x009896800000895d */ /* 0x004fea0003900000 */
[----:B------:R-:W2:Y:S02]  /*7fb0*/  @!P0 SYNCS.PHASECHK.TRANS64 P0, [R0+URZ], R3 ;  /* 0x00000003000085a7 */ /* 0x000ea400080010ff */
[----:B--2---:R-:W-:Y:S05]  /*7fc0*/  @!P0 BRA `(.L_x_149) ;  /* 0xfffffffc00f08947 */ /* 0x004fea000383ffff */
[----:B------:R-:W-:Y:S05]  /*7fd0*/  BRA `(.L_x_150) ;  /* 0xffffffb800e07947 */ /* 0x000fea000383ffff */
.L_x_81:
[----:B------:R-:W-:-:S07]  /*7fe0*/  MOV R0, UR8 ;  /* 0x0000000800007c02 */ /* 0x000fce0008000f00 */
.L_x_151:
[----:B-1----:R1:W2:Y:S02]  /*7ff0*/  SYNCS.PHASECHK.TRANS64.TRYWAIT P1, [R0+URZ+0xf0], R3 ;  /* 0x0000f003000075a7 */ /* 0x0022a400080211ff */
[----:B--2---:R-:W-:Y:S05]  /*8000*/  @!P1 NANOSLEEP.SYNCS 0x989680 ;  /* 0x009896800000995d */ /* 0x004fea0003900000 */
[----:B------:R-:W2:Y:S02]  /*8010*/  @!P1 SYNCS.PHASECHK.TRANS64 P1, [R0+URZ+0xf0], R3 ;  /* 0x0000f003000095a7 */ /* 0x000ea400080210ff */
[----:B--2---:R-:W-:Y:S05]  /*8020*/  @!P1 BRA `(.L_x_151) ;  /* 0xfffffffc00f09947 */ /* 0x004fea000383ffff */
[----:B------:R-:W-:Y:S05]  /*8030*/  BRA `(.L_x_152) ;  /* 0xffffffbc002c7947 */ /* 0x000fea000383ffff */
.L_x_86:
[----:B--2---:R2:W4:Y:S02]  /*8040*/  SYNCS.PHASECHK.TRANS64.TRYWAIT P0, [R0+URZ+0x70], R3 ;  /* 0x00007003000075a7 */ /* 0x00452400080011ff */
[----:B----4-:R-:W-:Y:S05]  /*8050*/  @!P0 NANOSLEEP.SYNCS 0x989680 ;  /* 0x009896800000895d */ /* 0x010fea0003900000 */
[----:B------:R-:W4:Y:S02]  /*8060*/  @!P0 SYNCS.PHASECHK.TRANS64 P0, [R0+URZ+0x70], R3 ;  /* 0x00007003000085a7 */ /* 0x000f2400080010ff */
[----:B----4-:R-:W-:Y:S05]  /*8070*/  @!P0 BRA `(.L_x_86) ;  /* 0xfffffffc00f08947 */ /* 0x010fea000383ffff */
[----:B------:R-:W-:Y:S05]  /*8080*/  BRA `(.L_x_153) ;  /* 0xffffffc000387947 */ /* 0x000fea000383ffff */
.L_x_89:
[----:B------:R-:W-:Y:S07]  /*8090*/  MOV R0, UR7 ;  /* 0x0000000700007c02 */ /* 0x000fee0008000f00 */
.L_x_154:
[----:B--2---:R2:W4:Y:S02]  /*80a0*/  SYNCS.PHASECHK.TRANS64.TRYWAIT P0, [R0+URZ+0x68], R3 ;  /* 0x00006803000075a7 */ /* 0x00452400080011ff */
[----:B----4-:R-:W-:Y:S05]  /*80b0*/  @!P0 NANOSLEEP.SYNCS 0x989680 ;  /* 0x009896800000895d */ /* 0x010fea0003900000 */
[----:B------:R-:W4:Y:S02]  /*80c0*/  @!P0 SYNCS.PHASECHK.TRANS64 P0, [R0+URZ+0x68], R3 ;  /* 0x00006803000085a7 */ /* 0x000f2400080010ff */
[----:B----4-:R-:W-:Y:S05]  /*80d0*/  @!P0 BRA `(.L_x_154) ;  /* 0xfffffffc00f08947 */ /* 0x010fea000383ffff */
[----:B------:R-:W-:Y:S05]  /*80e0*/  BRA `(.L_x_88) ;  /* 0xffffffc400187947 */ /* 0x000fea000383ffff */
.L_x_92:
[----:B--2---:R-:W-:Y:S07]  /*80f0*/  MOV R3, UR7 ;  /* 0x0000000700037c02 */ /* 0x004fee0008000f00 */
.L_x_155:
[----:B-1----:R1:W2:Y:S02]  /*8100*/  SYNCS.PHASECHK.TRANS64.TRYWAIT P0, [R3+URZ+0x50], R12 ;  /* 0x0000500c030075a7 */ /* 0x0022a400080011ff */
[----:B--2---:R-:W-:Y:S05]  /*8110*/  @!P0 NANOSLEEP.SYNCS 0x989680 ;  /* 0x009896800000895d */ /* 0x004fea0003900000 */
[----:B------:R-:W2:Y:S02]  /*8120*/  @!P0 SYNCS.PHASECHK.TRANS64 P0, [R3+URZ+0x50], R12 ;  /* 0x0000500c030085a7 */ /* 0x000ea400080010ff */
[----:B--2---:R-:W-:Y:S05]  /*8130*/  @!P0 BRA `(.L_x_155) ;  /* 0xfffffffc00f08947 */ /* 0x004fea000383ffff */
[----:B------:R-:W-:Y:S05]  /*8140*/  BRA `(.L_x_156) ;  /* 0xffffffc400907947 */ /* 0x000fea000383ffff */
.L_x_93:
[----:B------:R-:W-:Y:S07]  /*8150*/  MOV R3, UR7 ;  /* 0x0000000700037c02 */ /* 0x000fee0008000f00 */
.L_x_157:
[----:B-1----:R1:W2:Y:S02]  /*8160*/  SYNCS.PHASECHK.TRANS64.TRYWAIT P0, [R3+URZ+0x58], R12 ;  /* 0x0000580c030075a7 */ /* 0x0022a400080011ff */
[----:B--2---:R-:W-:Y:S05]  /*8170*/  @!P0 NANOSLEEP.SYNCS 0x989680 ;  /* 0x009896800000895d */ /* 0x004fea0003900000 */
[----:B------:R-:W2:Y:S02]  /*8180*/  @!P0 SYNCS.PHASECHK.TRANS64 P0, [R3+URZ+0x58], R12 ;  /* 0x0000580c030085a7 */ /* 0x000ea400080010ff */
[----:B--2---:R-:W-:Y:S05]  /*8190*/  @!P0 BRA `(.L_x_157) ;  /* 0xfffffffc00f08947 */ /* 0x004fea000383ffff */
[----:B------:R-:W-:Y:S05]  /*81a0*/  BRA `(.L_x_158) ;  /* 0xffffffc800287947 */ /* 0x000fea000383ffff */
.L_x_95:
[----:B------:R-:W-:-:S07]  /*81b0*/  MOV R0, UR7 ;  /* 0x0000000700007c02 */ /* 0x000fce0008000f00 */
.L_x_159:
[----:B-1----:R1:W4:Y:S02]  /*81c0*/  SYNCS.PHASECHK.TRANS64.TRYWAIT P0, [R0+URZ+0x50], R3 ;  /* 0x00005003000075a7 */ /* 0x00232400080011ff */
[----:B----4-:R-:W-:Y:S05]  /*81d0*/  @!P0 NANOSLEEP.SYNCS 0x989680 ;  /* 0x009896800000895d */ /* 0x010fea0003900000 */
[----:B------:R-:W4:Y:S02]  /*81e0*/  @!P0 SYNCS.PHASECHK.TRANS64 P0, [R0+URZ+0x50], R3 ;  /* 0x00005003000085a7 */ /* 0x000f2400080010ff */
[----:B----4-:R-:W-:Y:S05]  /*81f0*/  @!P0 BRA `(.L_x_159) ;  /* 0xfffffffc00f08947 */ /* 0x010fea000383ffff */
[----:B------:R-:W-:Y:S05]  /*8200*/  BRA `(.L_x_160) ;  /* 0xffffffc800b07947 */ /* 0x000fea000383ffff */
.L_x_97:
[----:B--2---:R2:W3:Y:S02]  /*8210*/  SYNCS.PHASECHK.TRANS64.TRYWAIT P0, [R0+URZ+0x70], R3 ;  /* 0x00007003000075a7 */ /* 0x0044e400080011ff */
[----:B---3--:R-:W-:Y:S05]  /*8220*/  @!P0 NANOSLEEP.SYNCS 0x989680 ;  /* 0x009896800000895d */ /* 0x008fea0003900000 */
[----:B------:R-:W3:Y:S02]  /*8230*/  @!P0 SYNCS.PHASECHK.TRANS64 P0, [R0+URZ+0x70], R3 ;  /* 0x00007003000085a7 */ /* 0x000ee400080010ff */
[----:B---3--:R-:W-:Y:S05]  /*8240*/  @!P0 BRA `(.L_x_97) ;  /* 0xfffffffc00f08947 */ /* 0x008fea000383ffff */
[----:B------:R-:W-:Y:S05]  /*8250*/  BRA `(.L_x_161) ;  /* 0xffffffcc00787947 */ /* 0x000fea000383ffff */
.L_x_108:
[----:B-1----:R1:W3:Y:S02]  /*8260*/  SYNCS.PHASECHK.TRANS64.TRYWAIT P1, [R3+URZ+0x40], R0 ;  /* 0x00004000030075a7 */ /* 0x0022e400080211ff */
[----:B---3--:R-:W-:Y:S05]  /*8270*/  @!P1 NANOSLEEP.SYNCS 0x989680 ;  /* 0x009896800000995d */ /* 0x008fea0003900000 */
[----:B------:R-:W3:Y:S02]  /*8280*/  @!P1 SYNCS.PHASECHK.TRANS64 P1, [R3+URZ+0x40], R0 ;  /* 0x00004000030095a7 */ /* 0x000ee400080210ff */
[----:B---3--:R-:W-:Y:S05]  /*8290*/  @!P1 BRA `(.L_x_108) ;  /* 0xfffffffc00f09947 */ /* 0x008fea000383ffff */
[----:B------:R-:W-:Y:S05]  /*82a0*/  BRA `(.L_x_107) ;  /* 0xffffffd8008c7947 */ /* 0x000fea000383ffff */
.L_x_110:
[----:B----4-:R4:W1:Y:S02]  /*82b0*/  SYNCS.PHASECHK.TRANS64.TRYWAIT P0, [R111+URZ+0x90], R4 ;  /* 0x000090046f0075a7 */ /* 0x01086400080011ff */
[----:B-1----:R-:W-:Y:S05]  /*82c0*/  @!P0 NANOSLEEP.SYNCS 0x989680 ;  /* 0x009896800000895d */ /* 0x002fea0003900000 */
[----:B------:R-:W1:Y:S02]  /*82d0*/  @!P0 SYNCS.PHASECHK.TRANS64 P0, [R111+URZ+0x90], R4 ;  /* 0x000090046f0085a7 */ /* 0x000e6400080010ff */
[----:B-1----:R-:W-:Y:S05]  /*82e0*/  @!P0 BRA `(.L_x_110) ;  /* 0xfffffffc00f08947 */ /* 0x002fea000383ffff */
[----:B------:R-:W-:Y:S05]  /*82f0*/  BRA `(.L_x_109) ;  /* 0xffffffd800e07947 */ /* 0x000fea000383ffff */
.L_x_118:
[----:B--2---:R2:W3:Y:S02]  /*8300*/  SYNCS.PHASECHK.TRANS64.TRYWAIT P0, [R125+URZ+0x40], R2 ;  /* 0x000040027d0075a7 */ /* 0x0044e400080011ff */
[----:B---3--:R-:W-:Y:S05]  /*8310*/  @!P0 NANOSLEEP.SYNCS 0x989680 ;  /* 0x009896800000895d */ /* 0x008fea0003900000 */
[----:B------:R-:W3:Y:S02]  /*8320*/  @!P0 SYNCS.PHASECHK.TRANS64 P0, [R125+URZ+0x40], R2 ;  /* 0x000040027d0085a7 */ /* 0x000ee400080010ff */
[----:B---3--:R-:W-:Y:S05]  /*8330*/  @!P0 BRA `(.L_x_118) ;  /* 0xfffffffc00f08947 */ /* 0x008fea000383ffff */
[----:B------:R-:W-:Y:S05]  /*8340*/  BRA `(.L_x_117) ;  /* 0xffffffe400e47947 */ /* 0x000fea000383ffff */
        .weak           $__internal_0_$__cuda_sm10x_tcgen05_guardrail_trap_col_being_dealloced_not_returned_by_alloc
        .type           $__internal_0_$__cuda_sm10x_tcgen05_guardrail_trap_col_being_dealloced_not_returned_by_alloc,@function
        .size           $__internal_0_$__cuda_sm10x_tcgen05_guardrail_trap_col_being_dealloced_not_returned_by_alloc,($__internal_1_$__cuda_sm10x_tcgen05_guardrail_trap_phase_invalid_during_alloc - $__internal_0_$__cuda_sm10x_tcgen05_guardrail_trap_col_being_dealloced_not_returned_by_alloc)
$__internal_0_$__cuda_sm10x_tcgen05_guardrail_trap_col_being_dealloced_not_returned_by_alloc:
[----:B------:R-:W-:Y:S05]  /*8350*/  BPT.TRAP 0x1 ;  /* 0x000000040000795c */ /* 0x000fea0000300000 */
[----:B------:R-:W-:-:S04]  /*8360*/  HFMA2 R3, -RZ, RZ, 0, 0 ;  /* 0x00000000ff037431 */ /* 0x000fc800000001ff */
[----:B------:R-:W-:Y:S05]  /*8370*/  RET.REL.NODEC R2 `(_ZN7cutlass13device_kernelINS_4gemm6kernel13GemmUniversalIN4cute5tupleIJiiiiEEENS1_10collective13CollectiveMmaINS1_35MainloopSm100TmaUmmaWarpSpecializedILi4ELi2ELi4ENS5_IJNS4_1CILi2EEENSA_ILi1EEESC_EEEEENS5_IJNSA_ILi128EEESF_NSA_ILi32EEEEEENS_12float_e5m2_tENS5_IJlSC_lEEESI_SJ_NS4_8TiledMMAINS4_8MMA_AtomIJNS4_10MMA_TraitsINS4_25SM100_MMA_F8F6F4_2x1SM_SSEJSI_SI_fSF_SF_NS4_17integral_constantINS4_4UMMA5MajorELSQ_0EEESR_NSO_INSP_7ScaleInELSS_0EEEST_EEEEEENS4_6LayoutINS5_IJSC_SC_SC_EEENS5_IJNSA_ILi0EEESY_SY_EEEEENS5_IJNS4_10UnderscoreES11_S11_EEEEENS4_18SM100_TMA_2SM_LOADENS4_14ComposedLayoutINS4_7SwizzleILi1ELi4ELi3EEENS4_18smem_ptr_flag_bitsILi8EEENSW_INS5_IJNSA_ILi8EEESG_EEENS5_IJSG_SC_EEEEEEEvNS4_8identityES14_S1E_vS1F_EENS_8epilogue10collective18CollectiveEpilogueINS1H_23Sm100TmaWarpSpecializedILi2ELi2ELi32ELb0ELb0EEEJNS5_IJNSA_ILi64EEESF_SG_EEENS5_IJNSW_IS1M_SC_EENSW_INS5_IJSG_SB_EEENS5_IJSC_S1M_EEEEEEEESI_SJ_SI_SJ_NS1H_6fusion15FusionCallbacksIS1L_NS1T_17LinearCombinationISI_fSI_fLNS_15FloatRoundStyleE2EEES1N_S1S_JEEENS4_5SM1004TMEM4LOAD26SM100_TMEM_LOAD_32dp32b32xENS4_13SM90_TMA_LOADES1E_NS4_39AutoVectorizingCopyWithAssumedAlignmentILi128EEENS4_14SM90_TMA_STOREES1E_S25_S25_EEEvvEEEEvNT_6ParamsE) ;  /* 0xffffff7c02207950 */ /* 0x000fea0003c3ffff */
        .weak           $__internal_1_$__cuda_sm10x_tcgen05_guardrail_trap_phase_invalid_during_alloc
        .type           $__internal_1_$__cuda_sm10x_tcgen05_guardrail_trap_phase_invalid_during_alloc,@function
        .size           $__internal_1_$__cuda_sm10x_tcgen05_guardrail_trap_phase_invalid_during_alloc,($__internal_2_$__cuda_sm10x_tcgen05_guardrail_trap_unallocated_columns_being_dealloced - $__internal_1_$__cuda_sm10x_tcgen05_guardrail_trap_phase_invalid_during_alloc)
$__internal_1_$__cuda_sm10x_tcgen05_guardrail_trap_phase_invalid_during_alloc:
[----:B------:R-:W-:Y:S05]  /*8380*/  BPT.TRAP 0x1 ;  /* 0x000000040000795c */ /* 0x000fea0000300000 */
[----:B------:R-:W-:-:S04]  /*8390*/  MOV R3, 0x0 ;  /* 0x0000000000037802 */ /* 0x000fc80000000f00 */
[----:B------:R-:W-:Y:S05]  /*83a0*/  RET.REL.NODEC R2 `(_ZN7cutlass13device_kernelINS_4gemm6kernel13GemmUniversalIN4cute5tupleIJiiiiEEENS1_10collective13CollectiveMmaINS1_35MainloopSm100TmaUmmaWarpSpecializedILi4ELi2ELi4ENS5_IJNS4_1CILi2EEENSA_ILi1EEESC_EEEEENS5_IJNSA_ILi128EEESF_NSA_ILi32EEEEEENS_12float_e5m2_tENS5_IJlSC_lEEESI_SJ_NS4_8TiledMMAINS4_8MMA_AtomIJNS4_10MMA_TraitsINS4_25SM100_MMA_F8F6F4_2x1SM_SSEJSI_SI_fSF_SF_NS4_17integral_constantINS4_4UMMA5MajorELSQ_0EEESR_NSO_INSP_7ScaleInELSS_0EEEST_EEEEEENS4_6LayoutINS5_IJSC_SC_SC_EEENS5_IJNSA_ILi0EEESY_SY_EEEEENS5_IJNS4_10UnderscoreES11_S11_EEEEENS4_18SM100_TMA_2SM_LOADENS4_14ComposedLayoutINS4_7SwizzleILi1ELi4ELi3EEENS4_18smem_ptr_flag_bitsILi8EEENSW_INS5_IJNSA_ILi8EEESG_EEENS5_IJSG_SC_EEEEEEEvNS4_8identityES14_S1E_vS1F_EENS_8epilogue10collective18CollectiveEpilogueINS1H_23Sm100TmaWarpSpecializedILi2ELi2ELi32ELb0ELb0EEEJNS5_IJNSA_ILi64EEESF_SG_EEENS5_IJNSW_IS1M_SC_EENSW_INS5_IJSG_SB_EEENS5_IJSC_S1M_EEEEEEEESI_SJ_SI_SJ_NS1H_6fusion15FusionCallbacksIS1L_NS1T_17LinearCombinationISI_fSI_fLNS_15FloatRoundStyleE2EEES1N_S1S_JEEENS4_5SM1004TMEM4LOAD26SM100_TMEM_LOAD_32dp32b32xENS4_13SM90_TMA_LOADES1E_NS4_39AutoVectorizingCopyWithAssumedAlignmentILi128EEENS4_14SM90_TMA_STOREES1E_S25_S25_EEEvvEEEEvNT_6ParamsE) ;  /* 0xffffff7c02147950 */ /* 0x000fea0003c3ffff */
        .weak           $__internal_2_$__cuda_sm10x_tcgen05_guardrail_trap_unallocated_columns_being_dealloced
        .type           $__internal_2_$__cuda_sm10x_tcgen05_guardrail_trap_unallocated_columns_being_dealloced,@function
        .size           $__internal_2_$__cuda_sm10x_tcgen05_guardrail_trap_unallocated_columns_being_dealloced,(.L_x_163 - $__internal_2_$__cuda_sm10x_tcgen05_guardrail_trap_unallocated_columns_being_dealloced)
$__internal_2_$__cuda_sm10x_tcgen05_guardrail_trap_unallocated_columns_being_dealloced:
[----:B------:R-:W-:Y:S05]  /*83b0*/  BPT.TRAP 0x1 ;  /* 0x000000040000795c */ /* 0x000fea0000300000 */
[----:B------:R-:W-:-:S04]  /*83c0*/  HFMA2 R3, -RZ, RZ, 0, 0 ;  /* 0x00000000ff037431 */ /* 0x000fc800000001ff */
[----:B------:R-:W-:Y:S05]  /*83d0*/  RET.REL.NODEC R2 `(_ZN7cutlass13device_kernelINS_4gemm6kernel13GemmUniversalIN4cute5tupleIJiiiiEEENS1_10collective13CollectiveMmaINS1_35MainloopSm100TmaUmmaWarpSpecializedILi4ELi2ELi4ENS5_IJNS4_1CILi2EEENSA_ILi1EEESC_EEEEENS5_IJNSA_ILi128EEESF_NSA_ILi32EEEEEENS_12float_e5m2_tENS5_IJlSC_lEEESI_SJ_NS4_8TiledMMAINS4_8MMA_AtomIJNS4_10MMA_TraitsINS4_25SM100_MMA_F8F6F4_2x1SM_SSEJSI_SI_fSF_SF_NS4_17integral_constantINS4_4UMMA5MajorELSQ_0EEESR_NSO_INSP_7ScaleInELSS_0EEEST_EEEEEENS4_6LayoutINS5_IJSC_SC_SC_EEENS5_IJNSA_ILi0EEESY_SY_EEEEENS5_IJNS4_10UnderscoreES11_S11_EEEEENS4_18SM100_TMA_2SM_LOADENS4_14ComposedLayoutINS4_7SwizzleILi1ELi4ELi3EEENS4_18smem_ptr_flag_bitsILi8EEENSW_INS5_IJNSA_ILi8EEESG_EEENS5_IJSG_SC_EEEEEEEvNS4_8identityES14_S1E_vS1F_EENS_8epilogue10collective18CollectiveEpilogueINS1H_23Sm100TmaWarpSpecializedILi2ELi2ELi32ELb0ELb0EEEJNS5_IJNSA_ILi64EEESF_SG_EEENS5_IJNSW_IS1M_SC_EENSW_INS5_IJSG_SB_EEENS5_IJSC_S1M_EEEEEEEESI_SJ_SI_SJ_NS1H_6fusion15FusionCallbacksIS1L_NS1T_17LinearCombinationISI_fSI_fLNS_15FloatRoundStyleE2EEES1N_S1S_JEEENS4_5SM1004TMEM4LOAD26SM100_TMEM_LOAD_32dp32b32xENS4_13SM90_TMA_LOADES1E_NS4_39AutoVectorizingCopyWithAssumedAlignmentILi128EEENS4_14SM90_TMA_STOREES1E_S25_S25_EEEvvEEEEvNT_6ParamsE) ;  /* 0xffffff7c02087950 */ /* 0x000fea0003c3ffff */
.L_x_162:
[----:B------:R-:W-:-:S00]  /*83e0*/  BRA `(.L_x_162) ;  /* 0xfffffffc00fc7947 */ /* 0x000fc0000383ffff */
[----:B------:R-:W-:-:S00]  /*83f0*/  NOP ;  /* 0x0000000000007918 */ /* 0x000fc00000000000 */
        /* <DEDUP_REMOVED lines=8> */
.L_x_163:


//--------------------- .nv.global.init           --------------------------
	.section	.nv.global.init,"aw",@progbits
.nv.global.init:
	.type		$str$27,@object
	.size		$str$27,($str$28 - $str$27)
$str$27:
        /*0000*/ 	.byte	0x28, 0x61, 0x64, 0x64, 0x72, 0x65, 0x73, 0x73, 0x20, 0x26, 0x20, 0x6d, 0x61, 0x73, 0x6b, 0x29
        /*0010*/ 	.byte	0x20, 0x3d, 0x3d, 0x20, 0x30, 0x00
	.type		$str$28,@object
	.size		$str$28,($str$26 - $str$28)
$str$28:
        /*0016*/ 	.byte	0x2f, 0x74, 0x6d, 0x70, 0x2f, 0x63, 0x75, 0x74, 0x6c, 0x61, 0x73, 0x73, 0x5f, 0x73, 0x77, 0x65
        /*0026*/ 	.byte	0x65, 0x70, 0x5f, 0x73, 0x72, 0x63, 0x2f, 0x69, 0x6e, 0x63, 0x6c, 0x75, 0x64, 0x65, 0x2f, 0x63
        /*0036*/ 	.byte	0x75, 0x74, 0x65, 0x2f, 0x70, 0x6f, 0x69, 0x6e, 0x74, 0x65, 0x72, 0x5f, 0x66, 0x6c, 0x61, 0x67
        /*0046*/ 	.byte	0x67, 0x65, 0x64, 0x2e, 0x68, 0x70, 0x70, 0x00
	.type		$str$26,@object
	.size		$str$26,($str$25 - $str$26)
$str$26:
        /*004e*/ 	.byte	0x2f, 0x74, 0x6d, 0x70, 0x2f, 0x63, 0x75, 0x74, 0x6c, 0x61, 0x73, 0x73, 0x5f, 0x73, 0x77, 0x65
        /*005e*/ 	.byte	0x65, 0x70, 0x5f, 0x73, 0x72, 0x63, 0x2f, 0x69, 0x6e, 0x63, 0x6c, 0x75, 0x64, 0x65, 0x2f, 0x63
        /*006e*/ 	.byte	0x75, 0x74, 0x65, 0x2f, 0x61, 0x74, 0x6f, 0x6d, 0x2f, 0x63, 0x6f, 0x70, 0x79, 0x5f, 0x74, 0x72
        /*007e*/ 	.byte	0x61, 0x69, 0x74, 0x73, 0x5f, 0x73, 0x6d, 0x31, 0x30, 0x30, 0x2e, 0x68, 0x70, 0x70, 0x00
	.type		$str$25,@object
	.size		$str$25,(__unnamed_1 - $str$25)
$str$25:
        /*008d*/ 	.byte	0x28, 0x28, 0x75, 0x69, 0x6e, 0x74, 0x33, 0x32, 0x5f, 0x74, 0x28, 0x74, 0x68, 0x72, 0x65, 0x61
        /*009d*/ 	.byte	0x64, 0x49, 0x64, 0x78, 0x2e, 0x78, 0x29, 0x20, 0x2f, 0x20, 0x33, 0x32, 0x29, 0x20, 0x25, 0x20
        /*00ad*/ 	.byte	0x34, 0x29, 0x20, 0x3d, 0x3d, 0x20, 0x28, 0x28, 0x28, 0x74, 0x6d, 0x65, 0x6d, 0x5f, 0x61, 0x64
        /*00bd*/ 	.byte	0x64, 0x72, 0x20, 0x3e, 0x3e, 0x20, 0x31, 0x36, 0x29, 0x20, 0x2f, 0x20, 0x33, 0x32, 0x29, 0x20
        /*00cd*/ 	.byte	0x25, 0x20, 0x34, 0x29, 0x00
	.type		__unnamed_1,@object
	.size		__unnamed_1,(__unnamed_2 - __unnamed_1)
__unnamed_1:
        /*00d2*/ 	.byte	0x61, 0x75, 0x74, 0x6f, 0x20, 0x63, 0x75, 0x74, 0x65, 0x3a, 0x3a, 0x61, 0x73, 0x5f, 0x70, 0x6f
        /* <DEDUP_REMOVED lines=24> */
        /*0262*/ 	.byte	0x3a, 0x3a, 0x43, 0x3c, 0x34, 0x30, 0x39, 0x36, 0x3e, 0x3e, 0x3e, 0x3e, 0x5d, 0x00
	.type		__unnamed_2,@object
	.size		__unnamed_2,(.L_2 - __unnamed_2)
__unnamed_2:
        /* <DEDUP_REMOVED lines=40> */
        /*04f0*/ 	.byte	0x74, 0x65, 0x3a, 0x3a, 0x43, 0x3c, 0x30, 0x3e, 0x3e, 0x3e, 0x3e, 0x5d, 0x00
.L_2:


//--------------------- .nv.shared._ZN7cutlass13device_kernelINS_4gemm6kernel13GemmUniversalIN4cute5tupleIJiiiiEEENS1_10collective13CollectiveMmaINS1_35MainloopSm100TmaUmmaWarpSpecializedILi4ELi2ELi4ENS5_IJNS4_1CILi2EEENSA_ILi1EEESC_EEEEENS5_IJNSA_ILi128EEESF_NSA_ILi32EEEEEENS_12float_e5m2_tENS5_IJlSC_lEEESI_SJ_NS4_8TiledMMAINS4_8MMA_AtomIJNS4_10MMA_TraitsINS4_25SM100_MMA_F8F6F4_2x1SM_SSEJSI_SI_fSF_SF_NS4_17integral_constantINS4_4UMMA5MajorELSQ_0EEESR_NSO_INSP_7ScaleInELSS_0EEEST_EEEEEENS4_6LayoutINS5_IJSC_SC_SC_EEENS5_IJNSA_ILi0EEESY_SY_EEEEENS5_IJNS4_10UnderscoreES11_S11_EEEEENS4_18SM100_TMA_2SM_LOADENS4_14ComposedLayoutINS4_7SwizzleILi1ELi4ELi3EEENS4_18smem_ptr_flag_bitsILi8EEENSW_INS5_IJNSA_ILi8EEESG_EEENS5_IJSG_SC_EEEEEEEvNS4_8identityES14_S1E_vS1F_EENS_8epilogue10collective18CollectiveEpilogueINS1H_23Sm100TmaWarpSpecializedILi2ELi2ELi32ELb0ELb0EEEJNS5_IJNSA_ILi64EEESF_SG_EEENS5_IJNSW_IS1M_SC_EENSW_INS5_IJSG_SB_EEENS5_IJSC_S1M_EEEEEEEESI_SJ_SI_SJ_NS1H_6fusion15FusionCallbacksIS1L_NS1T_17LinearCombinationISI_fSI_fLNS_15FloatRoundStyleE2EEES1N_S1S_JEEENS4_5SM1004TMEM4LOAD26SM100_TMEM_LOAD_32dp32b32xENS4_13SM90_TMA_LOADES1E_NS4_39AutoVectorizingCopyWithAssumedAlignmentILi128EEENS4_14SM90_TMA_STOREES1E_S25_S25_EEEvvEEEEvNT_6ParamsE --------------------------
	.section	.nv.shared._ZN7cutlass13device_kernelINS_4gemm6kernel13GemmUniversalIN4cute5tupleIJiiiiEEENS1_10collective13CollectiveMmaINS1_35MainloopSm100TmaUmmaWarpSpecializedILi4ELi2ELi4ENS5_IJNS4_1CILi2EEENSA_ILi1EEESC_EEEEENS5_IJNSA_ILi128EEESF_NSA_ILi32EEEEEENS_12float_e5m2_tENS5_IJlSC_lEEESI_SJ_NS4_8TiledMMAINS4_8MMA_AtomIJNS4_10MMA_TraitsINS4_25SM100_MMA_F8F6F4_2x1SM_SSEJSI_SI_fSF_SF_NS4_17integral_constantINS4_4UMMA5MajorELSQ_0EEESR_NSO_INSP_7ScaleInELSS_0EEEST_EEEEEENS4_6LayoutINS5_IJSC_SC_SC_EEENS5_IJNSA_ILi0EEESY_SY_EEEEENS5_IJNS4_10UnderscoreES11_S11_EEEEENS4_18SM100_TMA_2SM_LOADENS4_14ComposedLayoutINS4_7SwizzleILi1ELi4ELi3EEENS4_18smem_ptr_flag_bitsILi8EEENSW_INS5_IJNSA_ILi8EEESG_EEENS5_IJSG_SC_EEEEEEEvNS4_8identityES14_S1E_vS1F_EENS_8epilogue10collective18CollectiveEpilogueINS1H_23Sm100TmaWarpSpecializedILi2ELi2ELi32ELb0ELb0EEEJNS5_IJNSA_ILi64EEESF_SG_EEENS5_IJNSW_IS1M_SC_EENSW_INS5_IJSG_SB_EEENS5_IJSC_S1M_EEEEEEEESI_SJ_SI_SJ_NS1H_6fusion15FusionCallbacksIS1L_NS1T_17LinearCombinationISI_fSI_fLNS_15FloatRoundStyleE2EEES1N_S1S_JEEENS4_5SM1004TMEM4LOAD26SM100_TMEM_LOAD_32dp32b32xENS4_13SM90_TMA_LOADES1E_NS4_39AutoVectorizingCopyWithAssumedAlignmentILi128EEENS4_14SM90_TMA_STOREES1E_S25_S25_EEEvvEEEEvNT_6ParamsE,"aw",@nobits
	.sectionflags	@""
	.align	16
	.zero		1024


//--------------------- .nv.shared.reserved.0     --------------------------
	.section	.nv.shared.reserved.0,"aw",@nobits
	.weak		__nv_reservedSMEM_offset_0_alias
	.size		__nv_reservedSMEM_offset_0_alias, 0, 64
	.other		__nv_reservedSMEM_offset_0_alias,@"STO_CUDA_RESERVED_SHARED STV_DEFAULT"
__nv_reservedSMEM_offset_0_alias:
	.zero		0
.nv.shared.reserved.0:
	.zero		64
	.weak		__nv_reservedSMEM_tcgen05_partition
	.type		__nv_reservedSMEM_tcgen05_partition,@object
	.size		__nv_reservedSMEM_tcgen05_partition,(.L_0 - __nv_reservedSMEM_tcgen05_partition)
__nv_reservedSMEM_tcgen05_partition:
	.zero		32
.L_0:


//--------------------- .nv.global                --------------------------
	.section	.nv.global,"aw",@nobits
.nv.global:
	.type		_ZN39_INTERNAL_71213ca1_4_k_cu_2133b33c_92314cute1_E,@object
	.size		_ZN39_INTERNAL_71213ca1_4_k_cu_2133b33c_92314cute1_E,(_ZN39_INTERNAL_71213ca1_4_k_cu_2133b33c_92314cuda3std3__45__cpo6cbeginE - _ZN39_INTERNAL_71213ca1_4_k_cu_2133b33c_92314cute1_E)
_ZN39_INTERNAL_71213ca1_4_k_cu_2133b33c_92314cute1_E:
	.zero		1
	.type		_ZN39_INTERNAL_71213ca1_4_k_cu_2133b33c_92314cuda3std3__45__cpo6cbeginE,@object
	.size		_ZN39_INTERNAL_71213ca1_4_k_cu_2133b33c_92314cuda3std3__45__cpo6cbeginE,(_ZN39_INTERNAL_71213ca1_4_k_cu_2133b33c_92314cuda3std3__48in_placeE - _ZN39_INTERNAL_71213ca1_4_k_cu_2133b33c_92314cuda3std3__45__cpo6cbeginE)
_ZN39_INTERNAL_71213ca1_4_k_cu_2133b33c_92314cuda3std3__45__cpo6cbeginE:
	.zero		1
	.type		_ZN39_INTERNAL_71213ca1_4_k_cu_2133b33c_92314cuda3std3__48in_placeE,@object
	.size		_ZN39_INTERNAL_71213ca1_4_k_cu_2133b33c_92314cuda3std3__48in_placeE,(_ZN39_INTERNAL_71213ca1_4_k_cu_2133b33c_92314cuda3std6ranges3__45__cpo9iter_moveE - _ZN39_INTERNAL_71213ca1_4_k_cu_2133b33c_92314cuda3std3__48in_placeE)
_ZN39_INTERNAL_71213ca1_4_k_cu_2133b33c_92314cuda3std3__48in_placeE:
	.zero		1
	.type		_ZN39_INTERNAL_71213ca1_4_k_cu_2133b33c_92314cuda3std6ranges3__45__cpo9iter_moveE,@object
	.size		_ZN39_INTERNAL_71213ca1_4_k_cu_2133b33c_92314cuda3std6ranges3__45__cpo9iter_moveE,(_ZN39_INTERNAL_71213ca1_4_k_cu_2133b33c_92314cuda3std3__45__cpo5beginE - _ZN39_INTERNAL_71213ca1_4_k_cu_2133b33c_92314cuda3std6ranges3__45__cpo9iter_moveE)
_ZN39_INTERNAL_71213ca1_4_k_cu_2133b33c_92314cuda3std6ranges3__45__cpo9iter_moveE:
	.zero		1
	.type		_ZN39_INTERNAL_71213ca1_4_k_cu_2133b33c_92314cuda3std3__45__cpo5beginE,@object
	.size		_ZN39_INTERNAL_71213ca1_4_k_cu_2133b33c_92314cuda3std3__45__cpo5beginE,(_ZN39_INTERNAL_71213ca1_4_k_cu_2133b33c_92314cuda3std3__441_GLOBAL__N__71213ca1_4_k_cu_2133b33c_92316ignoreE - _ZN39_INTERNAL_71213ca1_4_k_cu_2133b33c_92314cuda3std3__45__cpo5beginE)
_ZN39_INTERNAL_71213ca1_4_k_cu_2133b33c_92314cuda3std3__45__cpo5beginE:
	.zero		1
	.type		_ZN39_INTERNAL_71213ca1_4_k_cu_2133b33c_92314cuda3std3__441_GLOBAL__N__71213ca1_4_k_cu_2133b33c_92316ignoreE,@object
	.size		_ZN39_INTERNAL_71213ca1_4_k_cu_2133b33c_92314cuda3std3__441_GLOBAL__N__71213ca1_4_k_cu_2133b33c_92316ignoreE,(_ZN39_INTERNAL_71213ca1_4_k_cu_2133b33c_92314cute7productE - _ZN39_INTERNAL_71213ca1_4_k_cu_2133b33c_92314cuda3std3__441_GLOBAL__N__71213ca1_4_k_cu_2133b33c_92316ignoreE)
_ZN39_INTERNAL_71213ca1_4_k_cu_2133b33c_92314cuda3std3__441_GLOBAL__N__71213ca1_4_k_cu_2133b33c_92316ignoreE:
	.zero		1
	.type		_ZN39_INTERNAL_71213ca1_4_k_cu_2133b33c_92314cute7productE,@object
	.size		_ZN39_INTERNAL_71213ca1_4_k_cu_2133b33c_92314cute7productE,(_ZN39_INTERNAL_71213ca1_4_k_cu_2133b33c_92314cuda3std3__45__cpo3endE - _ZN39_INTERNAL_71213ca1_4_k_cu_2133b33c_92314cute7productE)
_ZN39_INTERNAL_71213ca1_4_k_cu_2133b33c_92314cute7productE:
	.zero		1
	.type		_ZN39_INTERNAL_71213ca1_4_k_cu_2133b33c_92314cuda3std3__45__cpo3endE,@object
	.size		_ZN39_INTERNAL_71213ca1_4_k_cu_2133b33c_92314cuda3std3__45__cpo3endE,(_ZN39_INTERNAL_71213ca1_4_k_cu_2133b33c_92314cuda3std3__419piecewise_constructE - _ZN39_INTERNAL_71213ca1_4_k_cu_2133b33c_92314cuda3std3__45__cpo3endE)
_ZN39_INTERNAL_71213ca1_4_k_cu_2133b33c_92314cuda3std3__45__cpo3endE:
	.zero		1
	.type		_ZN39_INTERNAL_71213ca1_4_k_cu_2133b33c_92314cuda3std3__419piecewise_constructE,@object
	.size		_ZN39_INTERNAL_71213ca1_4_k_cu_2133b33c_92314cuda3std3__419piecewise_constructE,(_ZN39_INTERNAL_71213ca1_4_k_cu_2133b33c_92314cuda3std3__45__cpo4cendE - _ZN39_INTERNAL_71213ca1_4_k_cu_2133b33c_92314cuda3std3__419piecewise_constructE)
_ZN39_INTERNAL_71213ca1_4_k_cu_2133b33c_92314cuda3std3__419piecewise_constructE:
	.zero		1
	.type		_ZN39_INTERNAL_71213ca1_4_k_cu_2133b33c_92314cuda3std3__45__cpo4cendE,@object
	.size		_ZN39_INTERNAL_71213ca1_4_k_cu_2133b33c_92314cuda3std3__45__cpo4cendE,(_ZN39_INTERNAL_71213ca1_4_k_cu_2133b33c_92314cuda3std6ranges3__45__cpo4swapE - _ZN39_INTERNAL_71213ca1_4_k_cu_2133b33c_92314cuda3std3__45__cpo4cendE)
_ZN39_INTERNAL_71213ca1_4_k_cu_2133b33c_92314cuda3std3__45__cpo4cendE:
	.zero		1
	.type		_ZN39_INTERNAL_71213ca1_4_k_cu_2133b33c_92314cuda3std6ranges3__45__cpo4swapE,@object
	.size		_ZN39_INTERNAL_71213ca1_4_k_cu_2133b33c_92314cuda3std6ranges3__45__cpo4swapE,(.L_10 - _ZN39_INTERNAL_71213ca1_4_k_cu_2133b33c_92314cuda3std6ranges3__45__cpo4swapE)
_ZN39_INTERNAL_71213ca1_4_k_cu_2133b33c_92314cuda3std6ranges3__45__cpo4swapE:
	.zero		1
.L_10:


//--------------------- .nv.constant0._ZN7cutlass13device_kernelINS_4gemm6kernel13GemmUniversalIN4cute5tupleIJiiiiEEENS1_10collective13CollectiveMmaINS1_35MainloopSm100TmaUmmaWarpSpecializedILi4ELi2ELi4ENS5_IJNS4_1CILi2EEENSA_ILi1EEESC_EEEEENS5_IJNSA_ILi128EEESF_NSA_ILi32EEEEEENS_12float_e5m2_tENS5_IJlSC_lEEESI_SJ_NS4_8TiledMMAINS4_8MMA_AtomIJNS4_10MMA_TraitsINS4_25SM100_MMA_F8F6F4_2x1SM_SSEJSI_SI_fSF_SF_NS4_17integral_constantINS4_4UMMA5MajorELSQ_0EEESR_NSO_INSP_7ScaleInELSS_0EEEST_EEEEEENS4_6LayoutINS5_IJSC_SC_SC_EEENS5_IJNSA_ILi0EEESY_SY_EEEEENS5_IJNS4_10UnderscoreES11_S11_EEEEENS4_18SM100_TMA_2SM_LOADENS4_14ComposedLayoutINS4_7SwizzleILi1ELi4ELi3EEENS4_18smem_ptr_flag_bitsILi8EEENSW_INS5_IJNSA_ILi8EEESG_EEENS5_IJSG_SC_EEEEEEEvNS4_8identityES14_S1E_vS1F_EENS_8epilogue10collective18CollectiveEpilogueINS1H_23Sm100TmaWarpSpecializedILi2ELi2ELi32ELb0ELb0EEEJNS5_IJNSA_ILi64EEESF_SG_EEENS5_IJNSW_IS1M_SC_EENSW_INS5_IJSG_SB_EEENS5_IJSC_S1M_EEEEEEEESI_SJ_SI_SJ_NS1H_6fusion15FusionCallbacksIS1L_NS1T_17LinearCombinationISI_fSI_fLNS_15FloatRoundStyleE2EEES1N_S1S_JEEENS4_5SM1004TMEM4LOAD26SM100_TMEM_LOAD_32dp32b32xENS4_13SM90_TMA_LOADES1E_NS4_39AutoVectorizingCopyWithAssumedAlignmentILi128EEENS4_14SM90_TMA_STOREES1E_S25_S25_EEEvvEEEEvNT_6ParamsE --------------------------
	.section	.nv.constant0._ZN7cutlass13device_kernelINS_4gemm6kernel13GemmUniversalIN4cute5tupleIJiiiiEEENS1_10collective13CollectiveMmaINS1_35MainloopSm100TmaUmmaWarpSpecializedILi4ELi2ELi4ENS5_IJNS4_1CILi2EEENSA_ILi1EEESC_EEEEENS5_IJNSA_ILi128EEESF_NSA_ILi32EEEEEENS_12float_e5m2_tENS5_IJlSC_lEEESI_SJ_NS4_8TiledMMAINS4_8MMA_AtomIJNS4_10MMA_TraitsINS4_25SM100_MMA_F8F6F4_2x1SM_SSEJSI_SI_fSF_SF_NS4_17integral_constantINS4_4UMMA5MajorELSQ_0EEESR_NSO_INSP_7ScaleInELSS_0EEEST_EEEEEENS4_6LayoutINS5_IJSC_SC_SC_EEENS5_IJNSA_ILi0EEESY_SY_EEEEENS5_IJNS4_10UnderscoreES11_S11_EEEEENS4_18SM100_TMA_2SM_LOADENS4_14ComposedLayoutINS4_7SwizzleILi1ELi4ELi3EEENS4_18smem_ptr_flag_bitsILi8EEENSW_INS5_IJNSA_ILi8EEESG_EEENS5_IJSG_SC_EEEEEEEvNS4_8identityES14_S1E_vS1F_EENS_8epilogue10collective18CollectiveEpilogueINS1H_23Sm100TmaWarpSpecializedILi2ELi2ELi32ELb0ELb0EEEJNS5_IJNSA_ILi64EEESF_SG_EEENS5_IJNSW_IS1M_SC_EENSW_INS5_IJSG_SB_EEENS5_IJSC_S1M_EEEEEEEESI_SJ_SI_SJ_NS1H_6fusion15FusionCallbacksIS1L_NS1T_17LinearCombinationISI_fSI_fLNS_15FloatRoundStyleE2EEES1N_S1S_JEEENS4_5SM1004TMEM4LOAD26SM100_TMEM_LOAD_32dp32b32xENS4_13SM90_TMA_LOADES1E_NS4_39AutoVectorizingCopyWithAssumedAlignmentILi128EEENS4_14SM90_TMA_STOREES1E_S25_S25_EEEvvEEEEvNT_6ParamsE,"a",@progbits
	.sectionflags	@""
	.align	4
.nv.constant0._ZN7cutlass13device_kernelINS_4gemm6kernel13GemmUniversalIN4cute5tupleIJiiiiEEENS1_10collective13CollectiveMmaINS1_35MainloopSm100TmaUmmaWarpSpecializedILi4ELi2ELi4ENS5_IJNS4_1CILi2EEENSA_ILi1EEESC_EEEEENS5_IJNSA_ILi128EEESF_NSA_ILi32EEEEEENS_12float_e5m2_tENS5_IJlSC_lEEESI_SJ_NS4_8TiledMMAINS4_8MMA_AtomIJNS4_10MMA_TraitsINS4_25SM100_MMA_F8F6F4_2x1SM_SSEJSI_SI_fSF_SF_NS4_17integral_constantINS4_4UMMA5MajorELSQ_0EEESR_NSO_INSP_7ScaleInELSS_0EEEST_EEEEEENS4_6LayoutINS5_IJSC_SC_SC_EEENS5_IJNSA_ILi0EEESY_SY_EEEEENS5_IJNS4_10UnderscoreES11_S11_EEEEENS4_18SM100_TMA_2SM_LOADENS4_14ComposedLayoutINS4_7SwizzleILi1ELi4ELi3EEENS4_18smem_ptr_flag_bitsILi8EEENSW_INS5_IJNSA_ILi8EEESG_EEENS5_IJSG_SC_EEEEEEEvNS4_8identityES14_S1E_vS1F_EENS_8epilogue10collective18CollectiveEpilogueINS1H_23Sm100TmaWarpSpecializedILi2ELi2ELi32ELb0ELb0EEEJNS5_IJNSA_ILi64EEESF_SG_EEENS5_IJNSW_IS1M_SC_EENSW_INS5_IJSG_SB_EEENS5_IJSC_S1M_EEEEEEEESI_SJ_SI_SJ_NS1H_6fusion15FusionCallbacksIS1L_NS1T_17LinearCombinationISI_fSI_fLNS_15FloatRoundStyleE2EEES1N_S1S_JEEENS4_5SM1004TMEM4LOAD26SM100_TMEM_LOAD_32dp32b32xENS4_13SM90_TMA_LOADES1E_NS4_39AutoVectorizingCopyWithAssumedAlignmentILi128EEENS4_14SM90_TMA_STOREES1E_S25_S25_EEEvvEEEEvNT_6ParamsE:
	.zero		2944


//--------------------- SYMBOLS --------------------------

	.type		.nv.reservedSmem.offset0,@object
	.size		.nv.reservedSmem.offset0,0x4
	.type		.nv.reservedSmem.cap,@object
	.size		.nv.reservedSmem.cap,0x4
	.type		__assertfail,@function
